//
// Generated by NVIDIA NVVM Compiler
//
// Compiler Build ID: CL-36424714
// Cuda compilation tools, release 13.0, V13.0.88
// Based on NVVM 20.0.0
//

.version 9.0
.target sm_100
.address_size 64

	// .globl	_Z18collect_histograms9GalaxySetS_PiS0_S0_i
// _ZZ18collect_histograms9GalaxySetS_PiS0_S0_iE19shared_DD_histogram has been demoted
// _ZZ18collect_histograms9GalaxySetS_PiS0_S0_iE19shared_DR_histogram has been demoted
// _ZZ18collect_histograms9GalaxySetS_PiS0_S0_iE19shared_RR_histogram has been demoted
.global .align 4 .b8 __cudart_i2opi_f[24] = {65, 144, 67, 60, 153, 149, 98, 219, 192, 221, 52, 245, 209, 87, 39, 252, 41, 21, 68, 78, 110, 131, 249, 162};

.visible .entry _Z18collect_histograms9GalaxySetS_PiS0_S0_i(
	.param .align 8 .b8 _Z18collect_histograms9GalaxySetS_PiS0_S0_i_param_0[8],
	.param .align 8 .b8 _Z18collect_histograms9GalaxySetS_PiS0_S0_i_param_1[8],
	.param .u64 .ptr .align 1 _Z18collect_histograms9GalaxySetS_PiS0_S0_i_param_2,
	.param .u64 .ptr .align 1 _Z18collect_histograms9GalaxySetS_PiS0_S0_i_param_3,
	.param .u64 .ptr .align 1 _Z18collect_histograms9GalaxySetS_PiS0_S0_i_param_4,
	.param .u32 _Z18collect_histograms9GalaxySetS_PiS0_S0_i_param_5
)
{
	.local .align 4 .b8 	__local_depot0[28];
	.reg .b64 	%SP;
	.reg .b64 	%SPL;
	.reg .pred 	%p<143>;
	.reg .b32 	%r<742>;
	.reg .b32 	%f<439>;
	.reg .b64 	%rd<297>;
	.reg .b64 	%fd<46>;
	// demoted variable
	.shared .align 4 .b8 _ZZ18collect_histograms9GalaxySetS_PiS0_S0_iE19shared_DD_histogram[2880];
	// demoted variable
	.shared .align 4 .b8 _ZZ18collect_histograms9GalaxySetS_PiS0_S0_iE19shared_DR_histogram[2880];
	// demoted variable
	.shared .align 4 .b8 _ZZ18collect_histograms9GalaxySetS_PiS0_S0_iE19shared_RR_histogram[2880];
	mov.u64 	%SPL, __local_depot0;
	ld.param.u64 	%rd73, [_Z18collect_histograms9GalaxySetS_PiS0_S0_i_param_1];
	ld.param.u64 	%rd74, [_Z18collect_histograms9GalaxySetS_PiS0_S0_i_param_0];
	ld.param.u32 	%r248, [_Z18collect_histograms9GalaxySetS_PiS0_S0_i_param_5];
	add.u64 	%rd1, %SPL, 0;
	add.u64 	%rd2, %SPL, 0;
	add.u64 	%rd3, %SPL, 0;
	add.u64 	%rd4, %SPL, 0;
	add.u64 	%rd5, %SPL, 0;
	add.u64 	%rd6, %SPL, 0;
	add.u64 	%rd7, %SPL, 0;
	add.u64 	%rd8, %SPL, 0;
	add.u64 	%rd9, %SPL, 0;
	add.u64 	%rd10, %SPL, 0;
	add.u64 	%rd11, %SPL, 0;
	add.u64 	%rd12, %SPL, 0;
	add.u64 	%rd13, %SPL, 0;
	add.u64 	%rd14, %SPL, 0;
	add.u64 	%rd15, %SPL, 0;
	cvta.to.global.u64 	%rd16, %rd74;
	cvta.to.global.u64 	%rd17, %rd73;
	mov.u32 	%r1, %ctaid.x;
	mov.u32 	%r2, %ntid.x;
	mov.u32 	%r741, %tid.x;
	setp.gt.u32 	%p2, %r741, 719;
	@%p2 bra 	$L__BB0_7;
	add.s32 	%r249, %r741, %r2;
	max.u32 	%r250, %r249, 720;
	setp.lt.u32 	%p3, %r249, 720;
	selp.u32 	%r251, 1, 0, %p3;
	add.s32 	%r252, %r249, %r251;
	sub.s32 	%r253, %r250, %r252;
	div.u32 	%r254, %r253, %r2;
	add.s32 	%r4, %r254, %r251;
	and.b32  	%r255, %r4, 3;
	setp.eq.s32 	%p4, %r255, 3;
	mov.u32 	%r668, %r741;
	@%p4 bra 	$L__BB0_4;
	add.s32 	%r257, %r4, 1;
	and.b32  	%r5, %r257, 3;
	mov.b32 	%r667, 0;
	mov.u32 	%r668, %r741;
$L__BB0_3:
	.pragma "nounroll";
	shl.b32 	%r258, %r668, 2;
	mov.u32 	%r259, _ZZ18collect_histograms9GalaxySetS_PiS0_S0_iE19shared_DD_histogram;
	add.s32 	%r260, %r259, %r258;
	mov.b32 	%r261, 0;
	st.shared.u32 	[%r260], %r261;
	mov.u32 	%r262, _ZZ18collect_histograms9GalaxySetS_PiS0_S0_iE19shared_DR_histogram;
	add.s32 	%r263, %r262, %r258;
	st.shared.u32 	[%r263], %r261;
	mov.u32 	%r264, _ZZ18collect_histograms9GalaxySetS_PiS0_S0_iE19shared_RR_histogram;
	add.s32 	%r265, %r264, %r258;
	st.shared.u32 	[%r265], %r261;
	add.s32 	%r668, %r668, %r2;
	add.s32 	%r667, %r667, 1;
	setp.ne.s32 	%p5, %r667, %r5;
	@%p5 bra 	$L__BB0_3;
$L__BB0_4:
	setp.lt.u32 	%p6, %r4, 3;
	@%p6 bra 	$L__BB0_7;
	mov.u32 	%r267, _ZZ18collect_histograms9GalaxySetS_PiS0_S0_iE19shared_DD_histogram;
	mov.u32 	%r270, _ZZ18collect_histograms9GalaxySetS_PiS0_S0_iE19shared_DR_histogram;
	mov.u32 	%r272, _ZZ18collect_histograms9GalaxySetS_PiS0_S0_iE19shared_RR_histogram;
	shl.b32 	%r274, %r2, 2;
$L__BB0_6:
	shl.b32 	%r266, %r668, 2;
	add.s32 	%r268, %r267, %r266;
	mov.b32 	%r269, 0;
	st.shared.u32 	[%r268], %r269;
	add.s32 	%r271, %r270, %r266;
	st.shared.u32 	[%r271], %r269;
	add.s32 	%r273, %r272, %r266;
	st.shared.u32 	[%r273], %r269;
	add.s32 	%r275, %r268, %r274;
	st.shared.u32 	[%r275], %r269;
	add.s32 	%r276, %r271, %r274;
	st.shared.u32 	[%r276], %r269;
	add.s32 	%r277, %r273, %r274;
	st.shared.u32 	[%r277], %r269;
	add.s32 	%r278, %r275, %r274;
	st.shared.u32 	[%r278], %r269;
	add.s32 	%r279, %r276, %r274;
	st.shared.u32 	[%r279], %r269;
	add.s32 	%r280, %r277, %r274;
	st.shared.u32 	[%r280], %r269;
	add.s32 	%r281, %r278, %r274;
	st.shared.u32 	[%r281], %r269;
	add.s32 	%r282, %r279, %r274;
	st.shared.u32 	[%r282], %r269;
	add.s32 	%r283, %r280, %r274;
	st.shared.u32 	[%r283], %r269;
	add.s32 	%r668, %r274, %r668;
	setp.lt.u32 	%p7, %r668, 720;
	@%p7 bra 	$L__BB0_6;
$L__BB0_7:
	bar.sync 	0;
	setp.lt.s32 	%p8, %r248, 1;
	@%p8 bra 	$L__BB0_129;
	mov.u32 	%r285, %nctaid.x;
	mul.lo.s32 	%r13, %r2, %r285;
	mov.b32 	%r670, 0;
	mad.lo.s32 	%r15, %r1, %r2, %r741;
$L__BB0_9:
	setp.ge.s32 	%p9, %r15, %r248;
	@%p9 bra 	$L__BB0_128;
	mul.wide.u32 	%rd90, %r670, 8;
	add.s64 	%rd91, %rd16, %rd90;
	ld.global.f32 	%f77, [%rd91];
	ld.global.f32 	%f1, [%rd91+4];
	mul.f32 	%f78, %f77, 0f3F22F983;
	cvt.rni.s32.f32 	%r286, %f78;
	cvt.rn.f32.s32 	%f79, %r286;
	fma.rn.f32 	%f80, %f79, 0fBFC90FDA, %f77;
	fma.rn.f32 	%f81, %f79, 0fB3A22168, %f80;
	fma.rn.f32 	%f82, %f79, 0fA7C234C5, %f81;
	abs.f32 	%f83, %f77;
	setp.ltu.f32 	%p10, %f83, 0f47CE4780;
	setp.eq.f32 	%p11, %f83, 0f7F800000;
	mov.b32 	%r16, %f77;
	shr.u32 	%r287, %r16, 23;
	and.b32  	%r288, %r287, 224;
	add.s32 	%r289, %r288, -128;
	shl.b32 	%r290, %r16, 8;
	or.b32  	%r17, %r290, -2147483648;
	shr.u32 	%r291, %r289, 5;
	and.b32  	%r18, %r287, 31;
	mul.wide.u32 	%rd92, %r291, 4;
	sub.s64 	%rd18, %rd15, %rd92;
	mov.f32 	%f84, 0f00000000;
	mul.rn.f32 	%f85, %f77, %f84;
	sub.s64 	%rd19, %rd13, %rd92;
	or.pred  	%p1, %p10, %p11;
	selp.b32 	%r19, %r286, 0, %p10;
	selp.f32 	%f2, %f82, %f85, %p10;
	sub.s64 	%rd20, %rd10, %rd92;
	sub.s64 	%rd21, %rd8, %rd92;
	mov.u32 	%r671, %r15;
$L__BB0_11:
	mul.wide.s32 	%rd93, %r671, 8;
	add.s64 	%rd94, %rd17, %rd93;
	ld.global.f32 	%f3, [%rd94];
	ld.global.f32 	%f4, [%rd94+4];
	mov.u32 	%r675, %r19;
	mov.f32 	%f424, %f2;
	@%p1 bra 	$L__BB0_17;
	mov.b64 	%rd282, 0;
	mov.b32 	%r672, 0;
	mov.u64 	%rd280, __cudart_i2opi_f;
	mov.u64 	%rd281, %rd15;
$L__BB0_13:
	.pragma "nounroll";
	ld.global.nc.u32 	%r293, [%rd280];
	mad.wide.u32 	%rd97, %r293, %r17, %rd282;
	shr.u64 	%rd282, %rd97, 32;
	st.local.u32 	[%rd281], %rd97;
	add.s32 	%r672, %r672, 1;
	add.s64 	%rd281, %rd281, 4;
	add.s64 	%rd280, %rd280, 4;
	setp.ne.s32 	%p12, %r672, 6;
	@%p12 bra 	$L__BB0_13;
	setp.eq.s32 	%p13, %r18, 0;
	st.local.u32 	[%rd15+24], %rd282;
	ld.local.u32 	%r673, [%rd18+24];
	ld.local.u32 	%r674, [%rd18+20];
	@%p13 bra 	$L__BB0_16;
	shf.l.wrap.b32 	%r673, %r674, %r673, %r18;
	ld.local.u32 	%r294, [%rd18+16];
	shf.l.wrap.b32 	%r674, %r294, %r674, %r18;
$L__BB0_16:
	setp.lt.s32 	%p14, %r16, 0;
	shr.u32 	%r295, %r673, 30;
	shf.l.wrap.b32 	%r296, %r674, %r673, 2;
	shl.b32 	%r297, %r674, 2;
	shr.u32 	%r298, %r296, 31;
	add.s32 	%r299, %r298, %r295;
	neg.s32 	%r300, %r299;
	selp.b32 	%r675, %r300, %r299, %p14;
	xor.b32  	%r301, %r296, %r16;
	shr.s32 	%r302, %r296, 31;
	xor.b32  	%r303, %r302, %r296;
	xor.b32  	%r304, %r302, %r297;
	cvt.u64.u32 	%rd98, %r303;
	shl.b64 	%rd99, %rd98, 32;
	cvt.u64.u32 	%rd100, %r304;
	or.b64  	%rd101, %rd99, %rd100;
	cvt.rn.f64.s64 	%fd1, %rd101;
	mul.f64 	%fd2, %fd1, 0d3BF921FB54442D19;
	cvt.rn.f32.f64 	%f86, %fd2;
	neg.f32 	%f87, %f86;
	setp.lt.s32 	%p15, %r301, 0;
	selp.f32 	%f424, %f87, %f86, %p15;
$L__BB0_17:
	mul.rn.f32 	%f88, %f424, %f424;
	and.b32  	%r305, %r675, 1;
	setp.eq.b32 	%p16, %r305, 1;
	selp.f32 	%f89, 0f3F800000, %f424, %p16;
	fma.rn.f32 	%f90, %f88, %f89, 0f00000000;
	fma.rn.f32 	%f91, %f88, 0f37CBAC00, 0fBAB607ED;
	selp.f32 	%f92, %f91, 0fB94D4153, %p16;
	selp.f32 	%f93, 0f3D2AAABB, 0f3C0885E4, %p16;
	fma.rn.f32 	%f94, %f92, %f88, %f93;
	selp.f32 	%f95, 0fBEFFFFFF, 0fBE2AAAA8, %p16;
	fma.rn.f32 	%f96, %f94, %f88, %f95;
	fma.rn.f32 	%f97, %f96, %f90, %f89;
	and.b32  	%r306, %r675, 2;
	setp.eq.s32 	%p17, %r306, 0;
	mov.f32 	%f98, 0f00000000;
	sub.f32 	%f99, %f98, %f97;
	selp.f32 	%f7, %f97, %f99, %p17;
	mul.f32 	%f100, %f3, 0f3F22F983;
	cvt.rni.s32.f32 	%r727, %f100;
	cvt.rn.f32.s32 	%f101, %r727;
	fma.rn.f32 	%f102, %f101, 0fBFC90FDA, %f3;
	fma.rn.f32 	%f103, %f101, 0fB3A22168, %f102;
	fma.rn.f32 	%f437, %f101, 0fA7C234C5, %f103;
	abs.f32 	%f9, %f3;
	setp.ltu.f32 	%p18, %f9, 0f47CE4780;
	mov.u32 	%r679, %r727;
	mov.f32 	%f425, %f437;
	@%p18 bra 	$L__BB0_25;
	setp.neu.f32 	%p19, %f9, 0f7F800000;
	@%p19 bra 	$L__BB0_20;
	mov.f32 	%f106, 0f00000000;
	mul.rn.f32 	%f425, %f3, %f106;
	mov.b32 	%r679, 0;
	bra.uni 	$L__BB0_25;
$L__BB0_20:
	mov.b32 	%r32, %f3;
	shl.b32 	%r308, %r32, 8;
	or.b32  	%r33, %r308, -2147483648;
	mov.b64 	%rd283, 0;
	mov.b32 	%r676, 0;
$L__BB0_21:
	.pragma "nounroll";
	mul.wide.u32 	%rd103, %r676, 4;
	mov.u64 	%rd104, __cudart_i2opi_f;
	add.s64 	%rd105, %rd104, %rd103;
	ld.global.nc.u32 	%r309, [%rd105];
	mad.wide.u32 	%rd106, %r309, %r33, %rd283;
	shr.u64 	%rd283, %rd106, 32;
	add.s64 	%rd107, %rd14, %rd103;
	st.local.u32 	[%rd107], %rd106;
	add.s32 	%r676, %r676, 1;
	setp.ne.s32 	%p20, %r676, 6;
	@%p20 bra 	$L__BB0_21;
	shr.u32 	%r310, %r32, 23;
	st.local.u32 	[%rd14+24], %rd283;
	and.b32  	%r36, %r310, 31;
	and.b32  	%r311, %r310, 224;
	add.s32 	%r312, %r311, -128;
	shr.u32 	%r313, %r312, 5;
	mul.wide.u32 	%rd108, %r313, 4;
	sub.s64 	%rd30, %rd14, %rd108;
	ld.local.u32 	%r677, [%rd30+24];
	ld.local.u32 	%r678, [%rd30+20];
	setp.eq.s32 	%p21, %r36, 0;
	@%p21 bra 	$L__BB0_24;
	shf.l.wrap.b32 	%r677, %r678, %r677, %r36;
	ld.local.u32 	%r314, [%rd30+16];
	shf.l.wrap.b32 	%r678, %r314, %r678, %r36;
$L__BB0_24:
	shr.u32 	%r315, %r677, 30;
	shf.l.wrap.b32 	%r316, %r678, %r677, 2;
	shl.b32 	%r317, %r678, 2;
	shr.u32 	%r318, %r316, 31;
	add.s32 	%r319, %r318, %r315;
	neg.s32 	%r320, %r319;
	setp.lt.s32 	%p22, %r32, 0;
	selp.b32 	%r679, %r320, %r319, %p22;
	xor.b32  	%r321, %r316, %r32;
	shr.s32 	%r322, %r316, 31;
	xor.b32  	%r323, %r322, %r316;
	xor.b32  	%r324, %r322, %r317;
	cvt.u64.u32 	%rd109, %r323;
	shl.b64 	%rd110, %rd109, 32;
	cvt.u64.u32 	%rd111, %r324;
	or.b64  	%rd112, %rd110, %rd111;
	cvt.rn.f64.s64 	%fd3, %rd112;
	mul.f64 	%fd4, %fd3, 0d3BF921FB54442D19;
	cvt.rn.f32.f64 	%f104, %fd4;
	neg.f32 	%f105, %f104;
	setp.lt.s32 	%p23, %r321, 0;
	selp.f32 	%f425, %f105, %f104, %p23;
$L__BB0_25:
	mul.rn.f32 	%f107, %f425, %f425;
	and.b32  	%r326, %r679, 1;
	setp.eq.b32 	%p24, %r326, 1;
	selp.f32 	%f108, 0f3F800000, %f425, %p24;
	fma.rn.f32 	%f109, %f107, %f108, 0f00000000;
	fma.rn.f32 	%f110, %f107, 0f37CBAC00, 0fBAB607ED;
	selp.f32 	%f111, %f110, 0fB94D4153, %p24;
	selp.f32 	%f112, 0f3D2AAABB, 0f3C0885E4, %p24;
	fma.rn.f32 	%f113, %f111, %f107, %f112;
	selp.f32 	%f114, 0fBEFFFFFF, 0fBE2AAAA8, %p24;
	fma.rn.f32 	%f115, %f113, %f107, %f114;
	fma.rn.f32 	%f116, %f115, %f109, %f108;
	and.b32  	%r327, %r679, 2;
	setp.eq.s32 	%p25, %r327, 0;
	mov.f32 	%f117, 0f00000000;
	sub.f32 	%f118, %f117, %f116;
	selp.f32 	%f119, %f116, %f118, %p25;
	mul.f32 	%f13, %f7, %f119;
	mov.u32 	%r683, %r19;
	mov.f32 	%f426, %f2;
	@%p1 bra 	$L__BB0_31;
	mov.b64 	%rd284, 0;
	mov.b32 	%r680, 0;
$L__BB0_27:
	.pragma "nounroll";
	mul.wide.u32 	%rd114, %r680, 4;
	mov.u64 	%rd115, __cudart_i2opi_f;
	add.s64 	%rd116, %rd115, %rd114;
	ld.global.nc.u32 	%r329, [%rd116];
	mad.wide.u32 	%rd117, %r329, %r17, %rd284;
	shr.u64 	%rd284, %rd117, 32;
	add.s64 	%rd118, %rd13, %rd114;
	st.local.u32 	[%rd118], %rd117;
	add.s32 	%r680, %r680, 1;
	setp.ne.s32 	%p26, %r680, 6;
	@%p26 bra 	$L__BB0_27;
	setp.eq.s32 	%p27, %r18, 0;
	st.local.u32 	[%rd13+24], %rd284;
	ld.local.u32 	%r681, [%rd19+24];
	ld.local.u32 	%r682, [%rd19+20];
	@%p27 bra 	$L__BB0_30;
	shf.l.wrap.b32 	%r681, %r682, %r681, %r18;
	ld.local.u32 	%r330, [%rd19+16];
	shf.l.wrap.b32 	%r682, %r330, %r682, %r18;
$L__BB0_30:
	setp.lt.s32 	%p28, %r16, 0;
	shr.u32 	%r331, %r681, 30;
	shf.l.wrap.b32 	%r332, %r682, %r681, 2;
	shl.b32 	%r333, %r682, 2;
	shr.u32 	%r334, %r332, 31;
	add.s32 	%r335, %r334, %r331;
	neg.s32 	%r336, %r335;
	selp.b32 	%r683, %r336, %r335, %p28;
	xor.b32  	%r337, %r332, %r16;
	shr.s32 	%r338, %r332, 31;
	xor.b32  	%r339, %r338, %r332;
	xor.b32  	%r340, %r338, %r333;
	cvt.u64.u32 	%rd119, %r339;
	shl.b64 	%rd120, %rd119, 32;
	cvt.u64.u32 	%rd121, %r340;
	or.b64  	%rd122, %rd120, %rd121;
	cvt.rn.f64.s64 	%fd5, %rd122;
	mul.f64 	%fd6, %fd5, 0d3BF921FB54442D19;
	cvt.rn.f32.f64 	%f120, %fd6;
	neg.f32 	%f121, %f120;
	setp.lt.s32 	%p29, %r337, 0;
	selp.f32 	%f426, %f121, %f120, %p29;
$L__BB0_31:
	add.s32 	%r341, %r683, 1;
	mul.rn.f32 	%f122, %f426, %f426;
	and.b32  	%r342, %r683, 1;
	setp.eq.b32 	%p31, %r342, 1;
	selp.f32 	%f123, %f426, 0f3F800000, %p31;
	fma.rn.f32 	%f124, %f122, %f123, 0f00000000;
	fma.rn.f32 	%f125, %f122, 0f37CBAC00, 0fBAB607ED;
	selp.f32 	%f126, 0fB94D4153, %f125, %p31;
	selp.f32 	%f127, 0f3C0885E4, 0f3D2AAABB, %p31;
	fma.rn.f32 	%f128, %f126, %f122, %f127;
	selp.f32 	%f129, 0fBE2AAAA8, 0fBEFFFFFF, %p31;
	fma.rn.f32 	%f130, %f128, %f122, %f129;
	fma.rn.f32 	%f131, %f130, %f124, %f123;
	and.b32  	%r343, %r341, 2;
	setp.eq.s32 	%p32, %r343, 0;
	mov.f32 	%f132, 0f00000000;
	sub.f32 	%f133, %f132, %f131;
	selp.f32 	%f16, %f131, %f133, %p32;
	mov.u32 	%r687, %r727;
	mov.f32 	%f427, %f437;
	@%p18 bra 	$L__BB0_39;
	setp.neu.f32 	%p33, %f9, 0f7F800000;
	@%p33 bra 	$L__BB0_34;
	mov.f32 	%f136, 0f00000000;
	mul.rn.f32 	%f427, %f3, %f136;
	mov.b32 	%r687, 0;
	bra.uni 	$L__BB0_39;
$L__BB0_34:
	mov.b32 	%r55, %f3;
	shl.b32 	%r345, %r55, 8;
	or.b32  	%r56, %r345, -2147483648;
	mov.b64 	%rd285, 0;
	mov.b32 	%r684, 0;
$L__BB0_35:
	.pragma "nounroll";
	mul.wide.u32 	%rd124, %r684, 4;
	mov.u64 	%rd125, __cudart_i2opi_f;
	add.s64 	%rd126, %rd125, %rd124;
	ld.global.nc.u32 	%r346, [%rd126];
	mad.wide.u32 	%rd127, %r346, %r56, %rd285;
	shr.u64 	%rd285, %rd127, 32;
	add.s64 	%rd128, %rd12, %rd124;
	st.local.u32 	[%rd128], %rd127;
	add.s32 	%r684, %r684, 1;
	setp.ne.s32 	%p34, %r684, 6;
	@%p34 bra 	$L__BB0_35;
	shr.u32 	%r347, %r55, 23;
	st.local.u32 	[%rd12+24], %rd285;
	and.b32  	%r59, %r347, 31;
	and.b32  	%r348, %r347, 224;
	add.s32 	%r349, %r348, -128;
	shr.u32 	%r350, %r349, 5;
	mul.wide.u32 	%rd129, %r350, 4;
	sub.s64 	%rd35, %rd12, %rd129;
	ld.local.u32 	%r685, [%rd35+24];
	ld.local.u32 	%r686, [%rd35+20];
	setp.eq.s32 	%p35, %r59, 0;
	@%p35 bra 	$L__BB0_38;
	shf.l.wrap.b32 	%r685, %r686, %r685, %r59;
	ld.local.u32 	%r351, [%rd35+16];
	shf.l.wrap.b32 	%r686, %r351, %r686, %r59;
$L__BB0_38:
	shr.u32 	%r352, %r685, 30;
	shf.l.wrap.b32 	%r353, %r686, %r685, 2;
	shl.b32 	%r354, %r686, 2;
	shr.u32 	%r355, %r353, 31;
	add.s32 	%r356, %r355, %r352;
	neg.s32 	%r357, %r356;
	setp.lt.s32 	%p36, %r55, 0;
	selp.b32 	%r687, %r357, %r356, %p36;
	xor.b32  	%r358, %r353, %r55;
	shr.s32 	%r359, %r353, 31;
	xor.b32  	%r360, %r359, %r353;
	xor.b32  	%r361, %r359, %r354;
	cvt.u64.u32 	%rd130, %r360;
	shl.b64 	%rd131, %rd130, 32;
	cvt.u64.u32 	%rd132, %r361;
	or.b64  	%rd133, %rd131, %rd132;
	cvt.rn.f64.s64 	%fd7, %rd133;
	mul.f64 	%fd8, %fd7, 0d3BF921FB54442D19;
	cvt.rn.f32.f64 	%f134, %fd8;
	neg.f32 	%f135, %f134;
	setp.lt.s32 	%p37, %r358, 0;
	selp.f32 	%f427, %f135, %f134, %p37;
$L__BB0_39:
	add.s32 	%r363, %r687, 1;
	mul.rn.f32 	%f137, %f427, %f427;
	and.b32  	%r364, %r687, 1;
	setp.eq.b32 	%p38, %r364, 1;
	selp.f32 	%f138, %f427, 0f3F800000, %p38;
	fma.rn.f32 	%f139, %f137, %f138, 0f00000000;
	fma.rn.f32 	%f140, %f137, 0f37CBAC00, 0fBAB607ED;
	selp.f32 	%f141, 0fB94D4153, %f140, %p38;
	selp.f32 	%f142, 0f3C0885E4, 0f3D2AAABB, %p38;
	fma.rn.f32 	%f143, %f141, %f137, %f142;
	selp.f32 	%f144, 0fBE2AAAA8, 0fBEFFFFFF, %p38;
	fma.rn.f32 	%f145, %f143, %f137, %f144;
	fma.rn.f32 	%f146, %f145, %f139, %f138;
	and.b32  	%r365, %r363, 2;
	setp.eq.s32 	%p39, %r365, 0;
	mov.f32 	%f147, 0f00000000;
	sub.f32 	%f148, %f147, %f146;
	selp.f32 	%f149, %f146, %f148, %p39;
	mul.f32 	%f20, %f16, %f149;
	sub.f32 	%f21, %f1, %f4;
	mul.f32 	%f150, %f21, 0f3F22F983;
	cvt.rni.s32.f32 	%r691, %f150;
	cvt.rn.f32.s32 	%f151, %r691;
	fma.rn.f32 	%f152, %f151, 0fBFC90FDA, %f21;
	fma.rn.f32 	%f153, %f151, 0fB3A22168, %f152;
	fma.rn.f32 	%f428, %f151, 0fA7C234C5, %f153;
	abs.f32 	%f23, %f21;
	setp.ltu.f32 	%p40, %f23, 0f47CE4780;
	@%p40 bra 	$L__BB0_47;
	setp.neu.f32 	%p41, %f23, 0f7F800000;
	@%p41 bra 	$L__BB0_42;
	mov.f32 	%f156, 0f00000000;
	mul.rn.f32 	%f428, %f21, %f156;
	mov.b32 	%r691, 0;
	bra.uni 	$L__BB0_47;
$L__BB0_42:
	mov.b32 	%r69, %f21;
	shl.b32 	%r367, %r69, 8;
	or.b32  	%r70, %r367, -2147483648;
	mov.b64 	%rd286, 0;
	mov.b32 	%r688, 0;
$L__BB0_43:
	.pragma "nounroll";
	mul.wide.u32 	%rd135, %r688, 4;
	mov.u64 	%rd136, __cudart_i2opi_f;
	add.s64 	%rd137, %rd136, %rd135;
	ld.global.nc.u32 	%r368, [%rd137];
	mad.wide.u32 	%rd138, %r368, %r70, %rd286;
	shr.u64 	%rd286, %rd138, 32;
	add.s64 	%rd139, %rd11, %rd135;
	st.local.u32 	[%rd139], %rd138;
	add.s32 	%r688, %r688, 1;
	setp.ne.s32 	%p42, %r688, 6;
	@%p42 bra 	$L__BB0_43;
	shr.u32 	%r369, %r69, 23;
	st.local.u32 	[%rd11+24], %rd286;
	and.b32  	%r73, %r369, 31;
	and.b32  	%r370, %r369, 224;
	add.s32 	%r371, %r370, -128;
	shr.u32 	%r372, %r371, 5;
	mul.wide.u32 	%rd140, %r372, 4;
	sub.s64 	%rd38, %rd11, %rd140;
	ld.local.u32 	%r689, [%rd38+24];
	ld.local.u32 	%r690, [%rd38+20];
	setp.eq.s32 	%p43, %r73, 0;
	@%p43 bra 	$L__BB0_46;
	shf.l.wrap.b32 	%r689, %r690, %r689, %r73;
	ld.local.u32 	%r373, [%rd38+16];
	shf.l.wrap.b32 	%r690, %r373, %r690, %r73;
$L__BB0_46:
	shr.u32 	%r374, %r689, 30;
	shf.l.wrap.b32 	%r375, %r690, %r689, 2;
	shl.b32 	%r376, %r690, 2;
	shr.u32 	%r377, %r375, 31;
	add.s32 	%r378, %r377, %r374;
	neg.s32 	%r379, %r378;
	setp.lt.s32 	%p44, %r69, 0;
	selp.b32 	%r691, %r379, %r378, %p44;
	xor.b32  	%r380, %r375, %r69;
	shr.s32 	%r381, %r375, 31;
	xor.b32  	%r382, %r381, %r375;
	xor.b32  	%r383, %r381, %r376;
	cvt.u64.u32 	%rd141, %r382;
	shl.b64 	%rd142, %rd141, 32;
	cvt.u64.u32 	%rd143, %r383;
	or.b64  	%rd144, %rd142, %rd143;
	cvt.rn.f64.s64 	%fd9, %rd144;
	mul.f64 	%fd10, %fd9, 0d3BF921FB54442D19;
	cvt.rn.f32.f64 	%f154, %fd10;
	neg.f32 	%f155, %f154;
	setp.lt.s32 	%p45, %r380, 0;
	selp.f32 	%f428, %f155, %f154, %p45;
$L__BB0_47:
	add.s32 	%r385, %r691, 1;
	mul.rn.f32 	%f157, %f428, %f428;
	and.b32  	%r386, %r691, 1;
	setp.eq.b32 	%p46, %r386, 1;
	selp.f32 	%f158, %f428, 0f3F800000, %p46;
	fma.rn.f32 	%f159, %f157, %f158, 0f00000000;
	fma.rn.f32 	%f160, %f157, 0f37CBAC00, 0fBAB607ED;
	selp.f32 	%f161, 0fB94D4153, %f160, %p46;
	selp.f32 	%f162, 0f3C0885E4, 0f3D2AAABB, %p46;
	fma.rn.f32 	%f163, %f161, %f157, %f162;
	selp.f32 	%f164, 0fBE2AAAA8, 0fBEFFFFFF, %p46;
	fma.rn.f32 	%f165, %f163, %f157, %f164;
	fma.rn.f32 	%f166, %f165, %f159, %f158;
	and.b32  	%r387, %r385, 2;
	setp.eq.s32 	%p47, %r387, 0;
	mov.f32 	%f167, 0f00000000;
	sub.f32 	%f168, %f167, %f166;
	selp.f32 	%f169, %f166, %f168, %p47;
	fma.rn.f32 	%f170, %f20, %f169, %f13;
	max.f32 	%f171, %f170, 0fBF800000;
	min.f32 	%f172, %f171, 0f3F800000;
	abs.f32 	%f173, %f172;
	fma.rn.f32 	%f174, %f173, 0fBF000000, 0f3F000000;
	rsqrt.approx.ftz.f32 	%f175, %f174;
	mul.f32 	%f176, %f175, %f174;
	mul.f32 	%f177, %f175, 0fBF000000;
	fma.rn.f32 	%f178, %f176, %f177, 0f3F000000;
	fma.rn.f32 	%f179, %f176, %f178, %f176;
	setp.eq.f32 	%p48, %f173, 0f3F800000;
	selp.f32 	%f180, 0f00000000, %f179, %p48;
	setp.gt.f32 	%p49, %f173, 0f3F0F5C29;
	selp.f32 	%f181, %f180, %f173, %p49;
	copysign.f32 	%f182, %f172, %f181;
	mul.f32 	%f183, %f182, %f182;
	fma.rn.f32 	%f184, %f183, 0f3D10ECEF, 0f3C8B1ABB;
	fma.rn.f32 	%f185, %f184, %f183, 0f3CFC028C;
	fma.rn.f32 	%f186, %f185, %f183, 0f3D372139;
	fma.rn.f32 	%f187, %f186, %f183, 0f3D9993DB;
	fma.rn.f32 	%f188, %f187, %f183, 0f3E2AAAC6;
	mul.f32 	%f189, %f183, %f188;
	fma.rn.f32 	%f190, %f189, %f182, %f182;
	neg.f32 	%f191, %f190;
	selp.f32 	%f192, %f190, %f191, %p49;
	fma.rn.f32 	%f193, 0f3F6EE581, 0f3FD774EB, %f192;
	setp.gt.f32 	%p50, %f172, 0f3F0F5C29;
	selp.f32 	%f194, %f190, %f193, %p50;
	add.f32 	%f195, %f194, %f194;
	selp.f32 	%f196, %f195, %f194, %p49;
	cvt.f64.f32 	%fd11, %f196;
	mul.f64 	%fd12, %fd11, 0d404CA5DC1A63C1F8;
	cvt.rn.f32.f64 	%f197, %fd12;
	cvt.f64.f32 	%fd13, %f197;
	mul.f64 	%fd14, %fd13, 0d4010000000000000;
	cvt.rmi.f64.f64 	%fd15, %fd14;
	cvt.rzi.s32.f64 	%r388, %fd15;
	shl.b32 	%r389, %r388, 2;
	mov.u32 	%r390, _ZZ18collect_histograms9GalaxySetS_PiS0_S0_iE19shared_DR_histogram;
	add.s32 	%r391, %r390, %r389;
	atom.shared.add.u32 	%r392, [%r391], 1;
	setp.ne.s32 	%p51, %r671, %r670;
	@%p51 bra 	$L__BB0_49;
	atom.shared.add.u32 	%r613, [_ZZ18collect_histograms9GalaxySetS_PiS0_S0_iE19shared_DD_histogram], 1;
	atom.shared.add.u32 	%r614, [_ZZ18collect_histograms9GalaxySetS_PiS0_S0_iE19shared_RR_histogram], 1;
	bra.uni 	$L__BB0_127;
$L__BB0_49:
	setp.le.s32 	%p52, %r671, %r670;
	@%p52 bra 	$L__BB0_127;
	mul.wide.s32 	%rd145, %r671, 8;
	add.s64 	%rd146, %rd16, %rd145;
	ld.global.f32 	%f27, [%rd146];
	ld.global.f32 	%f28, [%rd146+4];
	mov.u32 	%r695, %r19;
	mov.f32 	%f429, %f2;
	@%p1 bra 	$L__BB0_56;
	mov.b64 	%rd287, 0;
	mov.b32 	%r692, 0;
$L__BB0_52:
	.pragma "nounroll";
	mul.wide.u32 	%rd148, %r692, 4;
	mov.u64 	%rd149, __cudart_i2opi_f;
	add.s64 	%rd150, %rd149, %rd148;
	ld.global.nc.u32 	%r394, [%rd150];
	mad.wide.u32 	%rd151, %r394, %r17, %rd287;
	shr.u64 	%rd287, %rd151, 32;
	add.s64 	%rd152, %rd10, %rd148;
	st.local.u32 	[%rd152], %rd151;
	add.s32 	%r692, %r692, 1;
	setp.ne.s32 	%p53, %r692, 6;
	@%p53 bra 	$L__BB0_52;
	setp.eq.s32 	%p54, %r18, 0;
	st.local.u32 	[%rd10+24], %rd287;
	ld.local.u32 	%r693, [%rd20+24];
	ld.local.u32 	%r694, [%rd20+20];
	@%p54 bra 	$L__BB0_55;
	shf.l.wrap.b32 	%r693, %r694, %r693, %r18;
	ld.local.u32 	%r395, [%rd20+16];
	shf.l.wrap.b32 	%r694, %r395, %r694, %r18;
$L__BB0_55:
	setp.lt.s32 	%p55, %r16, 0;
	shr.u32 	%r396, %r693, 30;
	shf.l.wrap.b32 	%r397, %r694, %r693, 2;
	shl.b32 	%r398, %r694, 2;
	shr.u32 	%r399, %r397, 31;
	add.s32 	%r400, %r399, %r396;
	neg.s32 	%r401, %r400;
	selp.b32 	%r695, %r401, %r400, %p55;
	xor.b32  	%r402, %r397, %r16;
	shr.s32 	%r403, %r397, 31;
	xor.b32  	%r404, %r403, %r397;
	xor.b32  	%r405, %r403, %r398;
	cvt.u64.u32 	%rd153, %r404;
	shl.b64 	%rd154, %rd153, 32;
	cvt.u64.u32 	%rd155, %r405;
	or.b64  	%rd156, %rd154, %rd155;
	cvt.rn.f64.s64 	%fd16, %rd156;
	mul.f64 	%fd17, %fd16, 0d3BF921FB54442D19;
	cvt.rn.f32.f64 	%f198, %fd17;
	neg.f32 	%f199, %f198;
	setp.lt.s32 	%p56, %r402, 0;
	selp.f32 	%f429, %f199, %f198, %p56;
$L__BB0_56:
	mul.rn.f32 	%f200, %f429, %f429;
	and.b32  	%r406, %r695, 1;
	setp.eq.b32 	%p57, %r406, 1;
	selp.f32 	%f201, 0f3F800000, %f429, %p57;
	fma.rn.f32 	%f202, %f200, %f201, 0f00000000;
	fma.rn.f32 	%f203, %f200, 0f37CBAC00, 0fBAB607ED;
	selp.f32 	%f204, %f203, 0fB94D4153, %p57;
	selp.f32 	%f205, 0f3D2AAABB, 0f3C0885E4, %p57;
	fma.rn.f32 	%f206, %f204, %f200, %f205;
	selp.f32 	%f207, 0fBEFFFFFF, 0fBE2AAAA8, %p57;
	fma.rn.f32 	%f208, %f206, %f200, %f207;
	fma.rn.f32 	%f209, %f208, %f202, %f201;
	and.b32  	%r407, %r695, 2;
	setp.eq.s32 	%p58, %r407, 0;
	mov.f32 	%f210, 0f00000000;
	sub.f32 	%f211, %f210, %f209;
	selp.f32 	%f31, %f209, %f211, %p58;
	mul.f32 	%f212, %f27, 0f3F22F983;
	cvt.rni.s32.f32 	%r707, %f212;
	cvt.rn.f32.s32 	%f213, %r707;
	fma.rn.f32 	%f214, %f213, 0fBFC90FDA, %f27;
	fma.rn.f32 	%f215, %f213, 0fB3A22168, %f214;
	fma.rn.f32 	%f432, %f213, 0fA7C234C5, %f215;
	abs.f32 	%f33, %f27;
	setp.ltu.f32 	%p59, %f33, 0f47CE4780;
	mov.u32 	%r699, %r707;
	mov.f32 	%f430, %f432;
	@%p59 bra 	$L__BB0_64;
	setp.neu.f32 	%p60, %f33, 0f7F800000;
	@%p60 bra 	$L__BB0_59;
	mov.f32 	%f218, 0f00000000;
	mul.rn.f32 	%f430, %f27, %f218;
	mov.b32 	%r699, 0;
	bra.uni 	$L__BB0_64;
$L__BB0_59:
	mov.b32 	%r93, %f27;
	mov.b64 	%rd288, 0;
	mov.b32 	%r696, 0;
$L__BB0_60:
	.pragma "nounroll";
	mul.wide.u32 	%rd158, %r696, 4;
	mov.u64 	%rd159, __cudart_i2opi_f;
	add.s64 	%rd160, %rd159, %rd158;
	ld.global.nc.u32 	%r409, [%rd160];
	shl.b32 	%r410, %r93, 8;
	or.b32  	%r411, %r410, -2147483648;
	mad.wide.u32 	%rd161, %r409, %r411, %rd288;
	shr.u64 	%rd288, %rd161, 32;
	add.s64 	%rd162, %rd9, %rd158;
	st.local.u32 	[%rd162], %rd161;
	add.s32 	%r696, %r696, 1;
	setp.ne.s32 	%p61, %r696, 6;
	@%p61 bra 	$L__BB0_60;
	shr.u32 	%r412, %r93, 23;
	st.local.u32 	[%rd9+24], %rd288;
	and.b32  	%r96, %r412, 31;
	and.b32  	%r413, %r412, 224;
	add.s32 	%r414, %r413, -128;
	shr.u32 	%r415, %r414, 5;
	mul.wide.u32 	%rd163, %r415, 4;
	sub.s64 	%rd43, %rd9, %rd163;
	ld.local.u32 	%r697, [%rd43+24];
	ld.local.u32 	%r698, [%rd43+20];
	setp.eq.s32 	%p62, %r96, 0;
	@%p62 bra 	$L__BB0_63;
	shf.l.wrap.b32 	%r697, %r698, %r697, %r96;
	ld.local.u32 	%r416, [%rd43+16];
	shf.l.wrap.b32 	%r698, %r416, %r698, %r96;
$L__BB0_63:
	shr.u32 	%r417, %r697, 30;
	shf.l.wrap.b32 	%r418, %r698, %r697, 2;
	shl.b32 	%r419, %r698, 2;
	shr.u32 	%r420, %r418, 31;
	add.s32 	%r421, %r420, %r417;
	neg.s32 	%r422, %r421;
	setp.lt.s32 	%p63, %r93, 0;
	selp.b32 	%r699, %r422, %r421, %p63;
	xor.b32  	%r423, %r418, %r93;
	shr.s32 	%r424, %r418, 31;
	xor.b32  	%r425, %r424, %r418;
	xor.b32  	%r426, %r424, %r419;
	cvt.u64.u32 	%rd164, %r425;
	shl.b64 	%rd165, %rd164, 32;
	cvt.u64.u32 	%rd166, %r426;
	or.b64  	%rd167, %rd165, %rd166;
	cvt.rn.f64.s64 	%fd18, %rd167;
	mul.f64 	%fd19, %fd18, 0d3BF921FB54442D19;
	cvt.rn.f32.f64 	%f216, %fd19;
	neg.f32 	%f217, %f216;
	setp.lt.s32 	%p64, %r423, 0;
	selp.f32 	%f430, %f217, %f216, %p64;
$L__BB0_64:
	mul.rn.f32 	%f219, %f430, %f430;
	and.b32  	%r428, %r699, 1;
	setp.eq.b32 	%p65, %r428, 1;
	selp.f32 	%f220, 0f3F800000, %f430, %p65;
	fma.rn.f32 	%f221, %f219, %f220, 0f00000000;
	fma.rn.f32 	%f222, %f219, 0f37CBAC00, 0fBAB607ED;
	selp.f32 	%f223, %f222, 0fB94D4153, %p65;
	selp.f32 	%f224, 0f3D2AAABB, 0f3C0885E4, %p65;
	fma.rn.f32 	%f225, %f223, %f219, %f224;
	selp.f32 	%f226, 0fBEFFFFFF, 0fBE2AAAA8, %p65;
	fma.rn.f32 	%f227, %f225, %f219, %f226;
	fma.rn.f32 	%f228, %f227, %f221, %f220;
	and.b32  	%r429, %r699, 2;
	setp.eq.s32 	%p66, %r429, 0;
	mov.f32 	%f229, 0f00000000;
	sub.f32 	%f230, %f229, %f228;
	selp.f32 	%f231, %f228, %f230, %p66;
	mul.f32 	%f37, %f31, %f231;
	mov.u32 	%r703, %r19;
	mov.f32 	%f431, %f2;
	@%p1 bra 	$L__BB0_70;
	mov.b64 	%rd289, 0;
	mov.b32 	%r700, 0;
$L__BB0_66:
	.pragma "nounroll";
	mul.wide.u32 	%rd169, %r700, 4;
	mov.u64 	%rd170, __cudart_i2opi_f;
	add.s64 	%rd171, %rd170, %rd169;
	ld.global.nc.u32 	%r431, [%rd171];
	mad.wide.u32 	%rd172, %r431, %r17, %rd289;
	shr.u64 	%rd289, %rd172, 32;
	add.s64 	%rd173, %rd8, %rd169;
	st.local.u32 	[%rd173], %rd172;
	add.s32 	%r700, %r700, 1;
	setp.ne.s32 	%p67, %r700, 6;
	@%p67 bra 	$L__BB0_66;
	setp.eq.s32 	%p68, %r18, 0;
	st.local.u32 	[%rd8+24], %rd289;
	ld.local.u32 	%r701, [%rd21+24];
	ld.local.u32 	%r702, [%rd21+20];
	@%p68 bra 	$L__BB0_69;
	shf.l.wrap.b32 	%r701, %r702, %r701, %r18;
	ld.local.u32 	%r432, [%rd21+16];
	shf.l.wrap.b32 	%r702, %r432, %r702, %r18;
$L__BB0_69:
	setp.lt.s32 	%p69, %r16, 0;
	shr.u32 	%r433, %r701, 30;
	shf.l.wrap.b32 	%r434, %r702, %r701, 2;
	shl.b32 	%r435, %r702, 2;
	shr.u32 	%r436, %r434, 31;
	add.s32 	%r437, %r436, %r433;
	neg.s32 	%r438, %r437;
	selp.b32 	%r703, %r438, %r437, %p69;
	xor.b32  	%r439, %r434, %r16;
	shr.s32 	%r440, %r434, 31;
	xor.b32  	%r441, %r440, %r434;
	xor.b32  	%r442, %r440, %r435;
	cvt.u64.u32 	%rd174, %r441;
	shl.b64 	%rd175, %rd174, 32;
	cvt.u64.u32 	%rd176, %r442;
	or.b64  	%rd177, %rd175, %rd176;
	cvt.rn.f64.s64 	%fd20, %rd177;
	mul.f64 	%fd21, %fd20, 0d3BF921FB54442D19;
	cvt.rn.f32.f64 	%f232, %fd21;
	neg.f32 	%f233, %f232;
	setp.lt.s32 	%p70, %r439, 0;
	selp.f32 	%f431, %f233, %f232, %p70;
$L__BB0_70:
	add.s32 	%r443, %r703, 1;
	mul.rn.f32 	%f234, %f431, %f431;
	and.b32  	%r444, %r703, 1;
	setp.eq.b32 	%p72, %r444, 1;
	selp.f32 	%f235, %f431, 0f3F800000, %p72;
	fma.rn.f32 	%f236, %f234, %f235, 0f00000000;
	fma.rn.f32 	%f237, %f234, 0f37CBAC00, 0fBAB607ED;
	selp.f32 	%f238, 0fB94D4153, %f237, %p72;
	selp.f32 	%f239, 0f3C0885E4, 0f3D2AAABB, %p72;
	fma.rn.f32 	%f240, %f238, %f234, %f239;
	selp.f32 	%f241, 0fBE2AAAA8, 0fBEFFFFFF, %p72;
	fma.rn.f32 	%f242, %f240, %f234, %f241;
	fma.rn.f32 	%f243, %f242, %f236, %f235;
	and.b32  	%r445, %r443, 2;
	setp.eq.s32 	%p73, %r445, 0;
	mov.f32 	%f244, 0f00000000;
	sub.f32 	%f245, %f244, %f243;
	selp.f32 	%f40, %f243, %f245, %p73;
	@%p59 bra 	$L__BB0_78;
	setp.neu.f32 	%p74, %f33, 0f7F800000;
	@%p74 bra 	$L__BB0_73;
	mov.f32 	%f248, 0f00000000;
	mul.rn.f32 	%f432, %f27, %f248;
	mov.b32 	%r707, 0;
	bra.uni 	$L__BB0_78;
$L__BB0_73:
	mov.b32 	%r115, %f27;
	mov.b64 	%rd290, 0;
	mov.b32 	%r704, 0;
$L__BB0_74:
	.pragma "nounroll";
	mul.wide.u32 	%rd179, %r704, 4;
	mov.u64 	%rd180, __cudart_i2opi_f;
	add.s64 	%rd181, %rd180, %rd179;
	ld.global.nc.u32 	%r447, [%rd181];
	shl.b32 	%r448, %r115, 8;
	or.b32  	%r449, %r448, -2147483648;
	mad.wide.u32 	%rd182, %r447, %r449, %rd290;
	shr.u64 	%rd290, %rd182, 32;
	add.s64 	%rd183, %rd7, %rd179;
	st.local.u32 	[%rd183], %rd182;
	add.s32 	%r704, %r704, 1;
	setp.ne.s32 	%p75, %r704, 6;
	@%p75 bra 	$L__BB0_74;
	shr.u32 	%r450, %r115, 23;
	st.local.u32 	[%rd7+24], %rd290;
	and.b32  	%r118, %r450, 31;
	and.b32  	%r451, %r450, 224;
	add.s32 	%r452, %r451, -128;
	shr.u32 	%r453, %r452, 5;
	mul.wide.u32 	%rd184, %r453, 4;
	sub.s64 	%rd48, %rd7, %rd184;
	ld.local.u32 	%r705, [%rd48+24];
	ld.local.u32 	%r706, [%rd48+20];
	setp.eq.s32 	%p76, %r118, 0;
	@%p76 bra 	$L__BB0_77;
	shf.l.wrap.b32 	%r705, %r706, %r705, %r118;
	ld.local.u32 	%r454, [%rd48+16];
	shf.l.wrap.b32 	%r706, %r454, %r706, %r118;
$L__BB0_77:
	shr.u32 	%r455, %r705, 30;
	shf.l.wrap.b32 	%r456, %r706, %r705, 2;
	shl.b32 	%r457, %r706, 2;
	shr.u32 	%r458, %r456, 31;
	add.s32 	%r459, %r458, %r455;
	neg.s32 	%r460, %r459;
	setp.lt.s32 	%p77, %r115, 0;
	selp.b32 	%r707, %r460, %r459, %p77;
	xor.b32  	%r461, %r456, %r115;
	shr.s32 	%r462, %r456, 31;
	xor.b32  	%r463, %r462, %r456;
	xor.b32  	%r464, %r462, %r457;
	cvt.u64.u32 	%rd185, %r463;
	shl.b64 	%rd186, %rd185, 32;
	cvt.u64.u32 	%rd187, %r464;
	or.b64  	%rd188, %rd186, %rd187;
	cvt.rn.f64.s64 	%fd22, %rd188;
	mul.f64 	%fd23, %fd22, 0d3BF921FB54442D19;
	cvt.rn.f32.f64 	%f246, %fd23;
	neg.f32 	%f247, %f246;
	setp.lt.s32 	%p78, %r461, 0;
	selp.f32 	%f432, %f247, %f246, %p78;
$L__BB0_78:
	add.s32 	%r466, %r707, 1;
	mul.rn.f32 	%f249, %f432, %f432;
	and.b32  	%r467, %r707, 1;
	setp.eq.b32 	%p79, %r467, 1;
	selp.f32 	%f250, %f432, 0f3F800000, %p79;
	fma.rn.f32 	%f251, %f249, %f250, 0f00000000;
	fma.rn.f32 	%f252, %f249, 0f37CBAC00, 0fBAB607ED;
	selp.f32 	%f253, 0fB94D4153, %f252, %p79;
	selp.f32 	%f254, 0f3C0885E4, 0f3D2AAABB, %p79;
	fma.rn.f32 	%f255, %f253, %f249, %f254;
	selp.f32 	%f256, 0fBE2AAAA8, 0fBEFFFFFF, %p79;
	fma.rn.f32 	%f257, %f255, %f249, %f256;
	fma.rn.f32 	%f258, %f257, %f251, %f250;
	and.b32  	%r468, %r466, 2;
	setp.eq.s32 	%p80, %r468, 0;
	mov.f32 	%f259, 0f00000000;
	sub.f32 	%f260, %f259, %f258;
	selp.f32 	%f261, %f258, %f260, %p80;
	mul.f32 	%f44, %f40, %f261;
	sub.f32 	%f45, %f1, %f28;
	mul.f32 	%f262, %f45, 0f3F22F983;
	cvt.rni.s32.f32 	%r711, %f262;
	cvt.rn.f32.s32 	%f263, %r711;
	fma.rn.f32 	%f264, %f263, 0fBFC90FDA, %f45;
	fma.rn.f32 	%f265, %f263, 0fB3A22168, %f264;
	fma.rn.f32 	%f433, %f263, 0fA7C234C5, %f265;
	abs.f32 	%f47, %f45;
	setp.ltu.f32 	%p81, %f47, 0f47CE4780;
	@%p81 bra 	$L__BB0_86;
	setp.neu.f32 	%p82, %f47, 0f7F800000;
	@%p82 bra 	$L__BB0_81;
	mov.f32 	%f268, 0f00000000;
	mul.rn.f32 	%f433, %f45, %f268;
	mov.b32 	%r711, 0;
	bra.uni 	$L__BB0_86;
$L__BB0_81:
	mov.b32 	%r128, %f45;
	mov.b64 	%rd291, 0;
	mov.b32 	%r708, 0;
$L__BB0_82:
	.pragma "nounroll";
	mul.wide.u32 	%rd190, %r708, 4;
	mov.u64 	%rd191, __cudart_i2opi_f;
	add.s64 	%rd192, %rd191, %rd190;
	ld.global.nc.u32 	%r470, [%rd192];
	shl.b32 	%r471, %r128, 8;
	or.b32  	%r472, %r471, -2147483648;
	mad.wide.u32 	%rd193, %r470, %r472, %rd291;
	shr.u64 	%rd291, %rd193, 32;
	add.s64 	%rd194, %rd6, %rd190;
	st.local.u32 	[%rd194], %rd193;
	add.s32 	%r708, %r708, 1;
	setp.ne.s32 	%p83, %r708, 6;
	@%p83 bra 	$L__BB0_82;
	shr.u32 	%r473, %r128, 23;
	st.local.u32 	[%rd6+24], %rd291;
	and.b32  	%r131, %r473, 31;
	and.b32  	%r474, %r473, 224;
	add.s32 	%r475, %r474, -128;
	shr.u32 	%r476, %r475, 5;
	mul.wide.u32 	%rd195, %r476, 4;
	sub.s64 	%rd51, %rd6, %rd195;
	ld.local.u32 	%r709, [%rd51+24];
	ld.local.u32 	%r710, [%rd51+20];
	setp.eq.s32 	%p84, %r131, 0;
	@%p84 bra 	$L__BB0_85;
	shf.l.wrap.b32 	%r709, %r710, %r709, %r131;
	ld.local.u32 	%r477, [%rd51+16];
	shf.l.wrap.b32 	%r710, %r477, %r710, %r131;
$L__BB0_85:
	shr.u32 	%r478, %r709, 30;
	shf.l.wrap.b32 	%r479, %r710, %r709, 2;
	shl.b32 	%r480, %r710, 2;
	shr.u32 	%r481, %r479, 31;
	add.s32 	%r482, %r481, %r478;
	neg.s32 	%r483, %r482;
	setp.lt.s32 	%p85, %r128, 0;
	selp.b32 	%r711, %r483, %r482, %p85;
	xor.b32  	%r484, %r479, %r128;
	shr.s32 	%r485, %r479, 31;
	xor.b32  	%r486, %r485, %r479;
	xor.b32  	%r487, %r485, %r480;
	cvt.u64.u32 	%rd196, %r486;
	shl.b64 	%rd197, %rd196, 32;
	cvt.u64.u32 	%rd198, %r487;
	or.b64  	%rd199, %rd197, %rd198;
	cvt.rn.f64.s64 	%fd24, %rd199;
	mul.f64 	%fd25, %fd24, 0d3BF921FB54442D19;
	cvt.rn.f32.f64 	%f266, %fd25;
	neg.f32 	%f267, %f266;
	setp.lt.s32 	%p86, %r484, 0;
	selp.f32 	%f433, %f267, %f266, %p86;
$L__BB0_86:
	add.s32 	%r489, %r711, 1;
	mul.rn.f32 	%f269, %f433, %f433;
	and.b32  	%r490, %r711, 1;
	setp.eq.b32 	%p87, %r490, 1;
	selp.f32 	%f270, %f433, 0f3F800000, %p87;
	fma.rn.f32 	%f271, %f269, %f270, 0f00000000;
	fma.rn.f32 	%f272, %f269, 0f37CBAC00, 0fBAB607ED;
	selp.f32 	%f273, 0fB94D4153, %f272, %p87;
	selp.f32 	%f274, 0f3C0885E4, 0f3D2AAABB, %p87;
	fma.rn.f32 	%f275, %f273, %f269, %f274;
	selp.f32 	%f276, 0fBE2AAAA8, 0fBEFFFFFF, %p87;
	fma.rn.f32 	%f277, %f275, %f269, %f276;
	fma.rn.f32 	%f278, %f277, %f271, %f270;
	and.b32  	%r491, %r489, 2;
	setp.eq.s32 	%p88, %r491, 0;
	mov.f32 	%f279, 0f00000000;
	sub.f32 	%f280, %f279, %f278;
	selp.f32 	%f281, %f278, %f280, %p88;
	fma.rn.f32 	%f282, %f44, %f281, %f37;
	max.f32 	%f283, %f282, 0fBF800000;
	min.f32 	%f284, %f283, 0f3F800000;
	abs.f32 	%f285, %f284;
	fma.rn.f32 	%f286, %f285, 0fBF000000, 0f3F000000;
	rsqrt.approx.ftz.f32 	%f287, %f286;
	mul.f32 	%f288, %f287, %f286;
	mul.f32 	%f289, %f287, 0fBF000000;
	fma.rn.f32 	%f290, %f288, %f289, 0f3F000000;
	fma.rn.f32 	%f291, %f288, %f290, %f288;
	setp.eq.f32 	%p89, %f285, 0f3F800000;
	selp.f32 	%f292, 0f00000000, %f291, %p89;
	setp.gt.f32 	%p90, %f285, 0f3F0F5C29;
	selp.f32 	%f293, %f292, %f285, %p90;
	copysign.f32 	%f294, %f284, %f293;
	mul.f32 	%f295, %f294, %f294;
	fma.rn.f32 	%f296, %f295, 0f3D10ECEF, 0f3C8B1ABB;
	fma.rn.f32 	%f297, %f296, %f295, 0f3CFC028C;
	fma.rn.f32 	%f298, %f297, %f295, 0f3D372139;
	fma.rn.f32 	%f299, %f298, %f295, 0f3D9993DB;
	fma.rn.f32 	%f300, %f299, %f295, 0f3E2AAAC6;
	mul.f32 	%f301, %f295, %f300;
	fma.rn.f32 	%f302, %f301, %f294, %f294;
	neg.f32 	%f303, %f302;
	selp.f32 	%f304, %f302, %f303, %p90;
	fma.rn.f32 	%f305, 0f3F6EE581, 0f3FD774EB, %f304;
	setp.gt.f32 	%p91, %f284, 0f3F0F5C29;
	selp.f32 	%f306, %f302, %f305, %p91;
	add.f32 	%f307, %f306, %f306;
	selp.f32 	%f308, %f307, %f306, %p90;
	cvt.f64.f32 	%fd26, %f308;
	mul.f64 	%fd27, %fd26, 0d404CA5DC1A63C1F8;
	cvt.rn.f32.f64 	%f309, %fd27;
	cvt.f64.f32 	%fd28, %f309;
	mul.f64 	%fd29, %fd28, 0d4010000000000000;
	cvt.rmi.f64.f64 	%fd30, %fd29;
	cvt.rzi.s32.f64 	%r492, %fd30;
	shl.b32 	%r493, %r492, 2;
	mov.u32 	%r494, _ZZ18collect_histograms9GalaxySetS_PiS0_S0_iE19shared_DD_histogram;
	add.s32 	%r495, %r494, %r493;
	atom.shared.add.u32 	%r496, [%r495], 2;
	mul.wide.u32 	%rd200, %r670, 8;
	add.s64 	%rd201, %rd17, %rd200;
	ld.global.f32 	%f51, [%rd201];
	ld.global.f32 	%f52, [%rd201+4];
	mul.f32 	%f310, %f51, 0f3F22F983;
	cvt.rni.s32.f32 	%r723, %f310;
	cvt.rn.f32.s32 	%f311, %r723;
	fma.rn.f32 	%f312, %f311, 0fBFC90FDA, %f51;
	fma.rn.f32 	%f313, %f311, 0fB3A22168, %f312;
	fma.rn.f32 	%f436, %f311, 0fA7C234C5, %f313;
	abs.f32 	%f54, %f51;
	setp.ltu.f32 	%p92, %f54, 0f47CE4780;
	mov.u32 	%r715, %r723;
	mov.f32 	%f434, %f436;
	@%p92 bra 	$L__BB0_94;
	setp.neu.f32 	%p93, %f54, 0f7F800000;
	@%p93 bra 	$L__BB0_89;
	mov.f32 	%f316, 0f00000000;
	mul.rn.f32 	%f434, %f51, %f316;
	mov.b32 	%r715, 0;
	bra.uni 	$L__BB0_94;
$L__BB0_89:
	mov.b32 	%r141, %f51;
	mov.b64 	%rd292, 0;
	mov.b32 	%r712, 0;
$L__BB0_90:
	.pragma "nounroll";
	mul.wide.u32 	%rd203, %r712, 4;
	mov.u64 	%rd204, __cudart_i2opi_f;
	add.s64 	%rd205, %rd204, %rd203;
	ld.global.nc.u32 	%r498, [%rd205];
	shl.b32 	%r499, %r141, 8;
	or.b32  	%r500, %r499, -2147483648;
	mad.wide.u32 	%rd206, %r498, %r500, %rd292;
	shr.u64 	%rd292, %rd206, 32;
	add.s64 	%rd207, %rd5, %rd203;
	st.local.u32 	[%rd207], %rd206;
	add.s32 	%r712, %r712, 1;
	setp.ne.s32 	%p94, %r712, 6;
	@%p94 bra 	$L__BB0_90;
	shr.u32 	%r501, %r141, 23;
	st.local.u32 	[%rd5+24], %rd292;
	and.b32  	%r144, %r501, 31;
	and.b32  	%r502, %r501, 224;
	add.s32 	%r503, %r502, -128;
	shr.u32 	%r504, %r503, 5;
	mul.wide.u32 	%rd208, %r504, 4;
	sub.s64 	%rd54, %rd5, %rd208;
	ld.local.u32 	%r713, [%rd54+24];
	ld.local.u32 	%r714, [%rd54+20];
	setp.eq.s32 	%p95, %r144, 0;
	@%p95 bra 	$L__BB0_93;
	shf.l.wrap.b32 	%r713, %r714, %r713, %r144;
	ld.local.u32 	%r505, [%rd54+16];
	shf.l.wrap.b32 	%r714, %r505, %r714, %r144;
$L__BB0_93:
	shr.u32 	%r506, %r713, 30;
	shf.l.wrap.b32 	%r507, %r714, %r713, 2;
	shl.b32 	%r508, %r714, 2;
	shr.u32 	%r509, %r507, 31;
	add.s32 	%r510, %r509, %r506;
	neg.s32 	%r511, %r510;
	setp.lt.s32 	%p96, %r141, 0;
	selp.b32 	%r715, %r511, %r510, %p96;
	xor.b32  	%r512, %r507, %r141;
	shr.s32 	%r513, %r507, 31;
	xor.b32  	%r514, %r513, %r507;
	xor.b32  	%r515, %r513, %r508;
	cvt.u64.u32 	%rd209, %r514;
	shl.b64 	%rd210, %rd209, 32;
	cvt.u64.u32 	%rd211, %r515;
	or.b64  	%rd212, %rd210, %rd211;
	cvt.rn.f64.s64 	%fd31, %rd212;
	mul.f64 	%fd32, %fd31, 0d3BF921FB54442D19;
	cvt.rn.f32.f64 	%f314, %fd32;
	neg.f32 	%f315, %f314;
	setp.lt.s32 	%p97, %r512, 0;
	selp.f32 	%f434, %f315, %f314, %p97;
$L__BB0_94:
	mul.rn.f32 	%f317, %f434, %f434;
	and.b32  	%r517, %r715, 1;
	setp.eq.b32 	%p99, %r517, 1;
	selp.f32 	%f318, 0f3F800000, %f434, %p99;
	fma.rn.f32 	%f319, %f317, %f318, 0f00000000;
	fma.rn.f32 	%f320, %f317, 0f37CBAC00, 0fBAB607ED;
	selp.f32 	%f321, %f320, 0fB94D4153, %p99;
	selp.f32 	%f322, 0f3D2AAABB, 0f3C0885E4, %p99;
	fma.rn.f32 	%f323, %f321, %f317, %f322;
	selp.f32 	%f324, 0fBEFFFFFF, 0fBE2AAAA8, %p99;
	fma.rn.f32 	%f325, %f323, %f317, %f324;
	fma.rn.f32 	%f326, %f325, %f319, %f318;
	and.b32  	%r518, %r715, 2;
	setp.eq.s32 	%p100, %r518, 0;
	mov.f32 	%f327, 0f00000000;
	sub.f32 	%f328, %f327, %f326;
	selp.f32 	%f58, %f326, %f328, %p100;
	mov.u32 	%r719, %r727;
	mov.f32 	%f435, %f437;
	@%p18 bra 	$L__BB0_102;
	setp.neu.f32 	%p101, %f9, 0f7F800000;
	@%p101 bra 	$L__BB0_97;
	mov.f32 	%f331, 0f00000000;
	mul.rn.f32 	%f435, %f3, %f331;
	mov.b32 	%r719, 0;
	bra.uni 	$L__BB0_102;
$L__BB0_97:
	mov.b32 	%r153, %f3;
	mov.b64 	%rd293, 0;
	mov.b32 	%r716, 0;
$L__BB0_98:
	.pragma "nounroll";
	mul.wide.u32 	%rd214, %r716, 4;
	mov.u64 	%rd215, __cudart_i2opi_f;
	add.s64 	%rd216, %rd215, %rd214;
	ld.global.nc.u32 	%r520, [%rd216];
	shl.b32 	%r521, %r153, 8;
	or.b32  	%r522, %r521, -2147483648;
	mad.wide.u32 	%rd217, %r520, %r522, %rd293;
	shr.u64 	%rd293, %rd217, 32;
	add.s64 	%rd218, %rd4, %rd214;
	st.local.u32 	[%rd218], %rd217;
	add.s32 	%r716, %r716, 1;
	setp.ne.s32 	%p102, %r716, 6;
	@%p102 bra 	$L__BB0_98;
	shr.u32 	%r523, %r153, 23;
	st.local.u32 	[%rd4+24], %rd293;
	and.b32  	%r156, %r523, 31;
	and.b32  	%r524, %r523, 224;
	add.s32 	%r525, %r524, -128;
	shr.u32 	%r526, %r525, 5;
	mul.wide.u32 	%rd219, %r526, 4;
	sub.s64 	%rd57, %rd4, %rd219;
	ld.local.u32 	%r717, [%rd57+24];
	ld.local.u32 	%r718, [%rd57+20];
	setp.eq.s32 	%p103, %r156, 0;
	@%p103 bra 	$L__BB0_101;
	shf.l.wrap.b32 	%r717, %r718, %r717, %r156;
	ld.local.u32 	%r527, [%rd57+16];
	shf.l.wrap.b32 	%r718, %r527, %r718, %r156;
$L__BB0_101:
	shr.u32 	%r528, %r717, 30;
	shf.l.wrap.b32 	%r529, %r718, %r717, 2;
	shl.b32 	%r530, %r718, 2;
	shr.u32 	%r531, %r529, 31;
	add.s32 	%r532, %r531, %r528;
	neg.s32 	%r533, %r532;
	setp.lt.s32 	%p104, %r153, 0;
	selp.b32 	%r719, %r533, %r532, %p104;
	xor.b32  	%r534, %r529, %r153;
	shr.s32 	%r535, %r529, 31;
	xor.b32  	%r536, %r535, %r529;
	xor.b32  	%r537, %r535, %r530;
	cvt.u64.u32 	%rd220, %r536;
	shl.b64 	%rd221, %rd220, 32;
	cvt.u64.u32 	%rd222, %r537;
	or.b64  	%rd223, %rd221, %rd222;
	cvt.rn.f64.s64 	%fd33, %rd223;
	mul.f64 	%fd34, %fd33, 0d3BF921FB54442D19;
	cvt.rn.f32.f64 	%f329, %fd34;
	neg.f32 	%f330, %f329;
	setp.lt.s32 	%p105, %r534, 0;
	selp.f32 	%f435, %f330, %f329, %p105;
$L__BB0_102:
	mul.rn.f32 	%f332, %f435, %f435;
	and.b32  	%r539, %r719, 1;
	setp.eq.b32 	%p107, %r539, 1;
	selp.f32 	%f333, 0f3F800000, %f435, %p107;
	fma.rn.f32 	%f334, %f332, %f333, 0f00000000;
	fma.rn.f32 	%f335, %f332, 0f37CBAC00, 0fBAB607ED;
	selp.f32 	%f336, %f335, 0fB94D4153, %p107;
	selp.f32 	%f337, 0f3D2AAABB, 0f3C0885E4, %p107;
	fma.rn.f32 	%f338, %f336, %f332, %f337;
	selp.f32 	%f339, 0fBEFFFFFF, 0fBE2AAAA8, %p107;
	fma.rn.f32 	%f340, %f338, %f332, %f339;
	fma.rn.f32 	%f341, %f340, %f334, %f333;
	and.b32  	%r540, %r719, 2;
	setp.eq.s32 	%p108, %r540, 0;
	mov.f32 	%f342, 0f00000000;
	sub.f32 	%f343, %f342, %f341;
	selp.f32 	%f344, %f341, %f343, %p108;
	mul.f32 	%f62, %f58, %f344;
	@%p92 bra 	$L__BB0_110;
	setp.neu.f32 	%p109, %f54, 0f7F800000;
	@%p109 bra 	$L__BB0_105;
	mov.f32 	%f347, 0f00000000;
	mul.rn.f32 	%f436, %f51, %f347;
	mov.b32 	%r723, 0;
	bra.uni 	$L__BB0_110;
$L__BB0_105:
	mov.b32 	%r165, %f51;
	mov.b64 	%rd294, 0;
	mov.b32 	%r720, 0;
$L__BB0_106:
	.pragma "nounroll";
	mul.wide.u32 	%rd225, %r720, 4;
	mov.u64 	%rd226, __cudart_i2opi_f;
	add.s64 	%rd227, %rd226, %rd225;
	ld.global.nc.u32 	%r542, [%rd227];
	shl.b32 	%r543, %r165, 8;
	or.b32  	%r544, %r543, -2147483648;
	mad.wide.u32 	%rd228, %r542, %r544, %rd294;
	shr.u64 	%rd294, %rd228, 32;
	add.s64 	%rd229, %rd3, %rd225;
	st.local.u32 	[%rd229], %rd228;
	add.s32 	%r720, %r720, 1;
	setp.ne.s32 	%p110, %r720, 6;
	@%p110 bra 	$L__BB0_106;
	shr.u32 	%r545, %r165, 23;
	st.local.u32 	[%rd3+24], %rd294;
	and.b32  	%r168, %r545, 31;
	and.b32  	%r546, %r545, 224;
	add.s32 	%r547, %r546, -128;
	shr.u32 	%r548, %r547, 5;
	mul.wide.u32 	%rd230, %r548, 4;
	sub.s64 	%rd60, %rd3, %rd230;
	ld.local.u32 	%r721, [%rd60+24];
	ld.local.u32 	%r722, [%rd60+20];
	setp.eq.s32 	%p111, %r168, 0;
	@%p111 bra 	$L__BB0_109;
	shf.l.wrap.b32 	%r721, %r722, %r721, %r168;
	ld.local.u32 	%r549, [%rd60+16];
	shf.l.wrap.b32 	%r722, %r549, %r722, %r168;
$L__BB0_109:
	shr.u32 	%r550, %r721, 30;
	shf.l.wrap.b32 	%r551, %r722, %r721, 2;
	shl.b32 	%r552, %r722, 2;
	shr.u32 	%r553, %r551, 31;
	add.s32 	%r554, %r553, %r550;
	neg.s32 	%r555, %r554;
	setp.lt.s32 	%p112, %r165, 0;
	selp.b32 	%r723, %r555, %r554, %p112;
	xor.b32  	%r556, %r551, %r165;
	shr.s32 	%r557, %r551, 31;
	xor.b32  	%r558, %r557, %r551;
	xor.b32  	%r559, %r557, %r552;
	cvt.u64.u32 	%rd231, %r558;
	shl.b64 	%rd232, %rd231, 32;
	cvt.u64.u32 	%rd233, %r559;
	or.b64  	%rd234, %rd232, %rd233;
	cvt.rn.f64.s64 	%fd35, %rd234;
	mul.f64 	%fd36, %fd35, 0d3BF921FB54442D19;
	cvt.rn.f32.f64 	%f345, %fd36;
	neg.f32 	%f346, %f345;
	setp.lt.s32 	%p113, %r556, 0;
	selp.f32 	%f436, %f346, %f345, %p113;
$L__BB0_110:
	add.s32 	%r561, %r723, 1;
	mul.rn.f32 	%f348, %f436, %f436;
	and.b32  	%r562, %r723, 1;
	setp.eq.b32 	%p115, %r562, 1;
	selp.f32 	%f349, %f436, 0f3F800000, %p115;
	fma.rn.f32 	%f350, %f348, %f349, 0f00000000;
	fma.rn.f32 	%f351, %f348, 0f37CBAC00, 0fBAB607ED;
	selp.f32 	%f352, 0fB94D4153, %f351, %p115;
	selp.f32 	%f353, 0f3C0885E4, 0f3D2AAABB, %p115;
	fma.rn.f32 	%f354, %f352, %f348, %f353;
	selp.f32 	%f355, 0fBE2AAAA8, 0fBEFFFFFF, %p115;
	fma.rn.f32 	%f356, %f354, %f348, %f355;
	fma.rn.f32 	%f357, %f356, %f350, %f349;
	and.b32  	%r563, %r561, 2;
	setp.eq.s32 	%p116, %r563, 0;
	mov.f32 	%f358, 0f00000000;
	sub.f32 	%f359, %f358, %f357;
	selp.f32 	%f66, %f357, %f359, %p116;
	@%p18 bra 	$L__BB0_118;
	setp.neu.f32 	%p117, %f9, 0f7F800000;
	@%p117 bra 	$L__BB0_113;
	mov.f32 	%f362, 0f00000000;
	mul.rn.f32 	%f437, %f3, %f362;
	mov.b32 	%r727, 0;
	bra.uni 	$L__BB0_118;
$L__BB0_113:
	mov.b32 	%r177, %f3;
	shl.b32 	%r565, %r177, 8;
	or.b32  	%r178, %r565, -2147483648;
	mov.b64 	%rd295, 0;
	mov.b32 	%r724, 0;
$L__BB0_114:
	.pragma "nounroll";
	mul.wide.u32 	%rd236, %r724, 4;
	mov.u64 	%rd237, __cudart_i2opi_f;
	add.s64 	%rd238, %rd237, %rd236;
	ld.global.nc.u32 	%r566, [%rd238];
	mad.wide.u32 	%rd239, %r566, %r178, %rd295;
	shr.u64 	%rd295, %rd239, 32;
	add.s64 	%rd240, %rd2, %rd236;
	st.local.u32 	[%rd240], %rd239;
	add.s32 	%r724, %r724, 1;
	setp.ne.s32 	%p118, %r724, 6;
	@%p118 bra 	$L__BB0_114;
	shr.u32 	%r567, %r177, 23;
	st.local.u32 	[%rd2+24], %rd295;
	and.b32  	%r181, %r567, 31;
	and.b32  	%r568, %r567, 224;
	add.s32 	%r569, %r568, -128;
	shr.u32 	%r570, %r569, 5;
	mul.wide.u32 	%rd241, %r570, 4;
	sub.s64 	%rd63, %rd2, %rd241;
	ld.local.u32 	%r725, [%rd63+24];
	ld.local.u32 	%r726, [%rd63+20];
	setp.eq.s32 	%p119, %r181, 0;
	@%p119 bra 	$L__BB0_117;
	shf.l.wrap.b32 	%r725, %r726, %r725, %r181;
	ld.local.u32 	%r571, [%rd63+16];
	shf.l.wrap.b32 	%r726, %r571, %r726, %r181;
$L__BB0_117:
	shr.u32 	%r572, %r725, 30;
	shf.l.wrap.b32 	%r573, %r726, %r725, 2;
	shl.b32 	%r574, %r726, 2;
	shr.u32 	%r575, %r573, 31;
	add.s32 	%r576, %r575, %r572;
	neg.s32 	%r577, %r576;
	setp.lt.s32 	%p120, %r177, 0;
	selp.b32 	%r727, %r577, %r576, %p120;
	xor.b32  	%r578, %r573, %r177;
	shr.s32 	%r579, %r573, 31;
	xor.b32  	%r580, %r579, %r573;
	xor.b32  	%r581, %r579, %r574;
	cvt.u64.u32 	%rd242, %r580;
	shl.b64 	%rd243, %rd242, 32;
	cvt.u64.u32 	%rd244, %r581;
	or.b64  	%rd245, %rd243, %rd244;
	cvt.rn.f64.s64 	%fd37, %rd245;
	mul.f64 	%fd38, %fd37, 0d3BF921FB54442D19;
	cvt.rn.f32.f64 	%f360, %fd38;
	neg.f32 	%f361, %f360;
	setp.lt.s32 	%p121, %r578, 0;
	selp.f32 	%f437, %f361, %f360, %p121;
$L__BB0_118:
	add.s32 	%r583, %r727, 1;
	mul.rn.f32 	%f363, %f437, %f437;
	and.b32  	%r584, %r727, 1;
	setp.eq.b32 	%p122, %r584, 1;
	selp.f32 	%f364, %f437, 0f3F800000, %p122;
	fma.rn.f32 	%f365, %f363, %f364, 0f00000000;
	fma.rn.f32 	%f366, %f363, 0f37CBAC00, 0fBAB607ED;
	selp.f32 	%f367, 0fB94D4153, %f366, %p122;
	selp.f32 	%f368, 0f3C0885E4, 0f3D2AAABB, %p122;
	fma.rn.f32 	%f369, %f367, %f363, %f368;
	selp.f32 	%f370, 0fBE2AAAA8, 0fBEFFFFFF, %p122;
	fma.rn.f32 	%f371, %f369, %f363, %f370;
	fma.rn.f32 	%f372, %f371, %f365, %f364;
	and.b32  	%r585, %r583, 2;
	setp.eq.s32 	%p123, %r585, 0;
	mov.f32 	%f373, 0f00000000;
	sub.f32 	%f374, %f373, %f372;
	selp.f32 	%f375, %f372, %f374, %p123;
	mul.f32 	%f70, %f66, %f375;
	sub.f32 	%f71, %f52, %f4;
	mul.f32 	%f376, %f71, 0f3F22F983;
	cvt.rni.s32.f32 	%r731, %f376;
	cvt.rn.f32.s32 	%f377, %r731;
	fma.rn.f32 	%f378, %f377, 0fBFC90FDA, %f71;
	fma.rn.f32 	%f379, %f377, 0fB3A22168, %f378;
	fma.rn.f32 	%f438, %f377, 0fA7C234C5, %f379;
	abs.f32 	%f73, %f71;
	setp.ltu.f32 	%p124, %f73, 0f47CE4780;
	@%p124 bra 	$L__BB0_126;
	setp.neu.f32 	%p125, %f73, 0f7F800000;
	@%p125 bra 	$L__BB0_121;
	mov.f32 	%f382, 0f00000000;
	mul.rn.f32 	%f438, %f71, %f382;
	mov.b32 	%r731, 0;
	bra.uni 	$L__BB0_126;
$L__BB0_121:
	mov.b32 	%r191, %f71;
	shl.b32 	%r587, %r191, 8;
	or.b32  	%r192, %r587, -2147483648;
	mov.b64 	%rd296, 0;
	mov.b32 	%r728, 0;
$L__BB0_122:
	.pragma "nounroll";
	mul.wide.u32 	%rd247, %r728, 4;
	mov.u64 	%rd248, __cudart_i2opi_f;
	add.s64 	%rd249, %rd248, %rd247;
	ld.global.nc.u32 	%r588, [%rd249];
	mad.wide.u32 	%rd250, %r588, %r192, %rd296;
	shr.u64 	%rd296, %rd250, 32;
	add.s64 	%rd251, %rd1, %rd247;
	st.local.u32 	[%rd251], %rd250;
	add.s32 	%r728, %r728, 1;
	setp.ne.s32 	%p126, %r728, 6;
	@%p126 bra 	$L__BB0_122;
	shr.u32 	%r589, %r191, 23;
	st.local.u32 	[%rd1+24], %rd296;
	and.b32  	%r195, %r589, 31;
	and.b32  	%r590, %r589, 224;
	add.s32 	%r591, %r590, -128;
	shr.u32 	%r592, %r591, 5;
	mul.wide.u32 	%rd252, %r592, 4;
	sub.s64 	%rd66, %rd1, %rd252;
	ld.local.u32 	%r729, [%rd66+24];
	ld.local.u32 	%r730, [%rd66+20];
	setp.eq.s32 	%p127, %r195, 0;
	@%p127 bra 	$L__BB0_125;
	shf.l.wrap.b32 	%r729, %r730, %r729, %r195;
	ld.local.u32 	%r593, [%rd66+16];
	shf.l.wrap.b32 	%r730, %r593, %r730, %r195;
$L__BB0_125:
	shr.u32 	%r594, %r729, 30;
	shf.l.wrap.b32 	%r595, %r730, %r729, 2;
	shl.b32 	%r596, %r730, 2;
	shr.u32 	%r597, %r595, 31;
	add.s32 	%r598, %r597, %r594;
	neg.s32 	%r599, %r598;
	setp.lt.s32 	%p128, %r191, 0;
	selp.b32 	%r731, %r599, %r598, %p128;
	xor.b32  	%r600, %r595, %r191;
	shr.s32 	%r601, %r595, 31;
	xor.b32  	%r602, %r601, %r595;
	xor.b32  	%r603, %r601, %r596;
	cvt.u64.u32 	%rd253, %r602;
	shl.b64 	%rd254, %rd253, 32;
	cvt.u64.u32 	%rd255, %r603;
	or.b64  	%rd256, %rd254, %rd255;
	cvt.rn.f64.s64 	%fd39, %rd256;
	mul.f64 	%fd40, %fd39, 0d3BF921FB54442D19;
	cvt.rn.f32.f64 	%f380, %fd40;
	neg.f32 	%f381, %f380;
	setp.lt.s32 	%p129, %r600, 0;
	selp.f32 	%f438, %f381, %f380, %p129;
$L__BB0_126:
	add.s32 	%r605, %r731, 1;
	mul.rn.f32 	%f383, %f438, %f438;
	and.b32  	%r606, %r731, 1;
	setp.eq.b32 	%p130, %r606, 1;
	selp.f32 	%f384, %f438, 0f3F800000, %p130;
	fma.rn.f32 	%f385, %f383, %f384, 0f00000000;
	fma.rn.f32 	%f386, %f383, 0f37CBAC00, 0fBAB607ED;
	selp.f32 	%f387, 0fB94D4153, %f386, %p130;
	selp.f32 	%f388, 0f3C0885E4, 0f3D2AAABB, %p130;
	fma.rn.f32 	%f389, %f387, %f383, %f388;
	selp.f32 	%f390, 0fBE2AAAA8, 0fBEFFFFFF, %p130;
	fma.rn.f32 	%f391, %f389, %f383, %f390;
	fma.rn.f32 	%f392, %f391, %f385, %f384;
	and.b32  	%r607, %r605, 2;
	setp.eq.s32 	%p131, %r607, 0;
	mov.f32 	%f393, 0f00000000;
	sub.f32 	%f394, %f393, %f392;
	selp.f32 	%f395, %f392, %f394, %p131;
	fma.rn.f32 	%f396, %f70, %f395, %f62;
	max.f32 	%f397, %f396, 0fBF800000;
	min.f32 	%f398, %f397, 0f3F800000;
	abs.f32 	%f399, %f398;
	fma.rn.f32 	%f400, %f399, 0fBF000000, 0f3F000000;
	rsqrt.approx.ftz.f32 	%f401, %f400;
	mul.f32 	%f402, %f401, %f400;
	mul.f32 	%f403, %f401, 0fBF000000;
	fma.rn.f32 	%f404, %f402, %f403, 0f3F000000;
	fma.rn.f32 	%f405, %f402, %f404, %f402;
	setp.eq.f32 	%p132, %f399, 0f3F800000;
	selp.f32 	%f406, 0f00000000, %f405, %p132;
	setp.gt.f32 	%p133, %f399, 0f3F0F5C29;
	selp.f32 	%f407, %f406, %f399, %p133;
	copysign.f32 	%f408, %f398, %f407;
	mul.f32 	%f409, %f408, %f408;
	fma.rn.f32 	%f410, %f409, 0f3D10ECEF, 0f3C8B1ABB;
	fma.rn.f32 	%f411, %f410, %f409, 0f3CFC028C;
	fma.rn.f32 	%f412, %f411, %f409, 0f3D372139;
	fma.rn.f32 	%f413, %f412, %f409, 0f3D9993DB;
	fma.rn.f32 	%f414, %f413, %f409, 0f3E2AAAC6;
	mul.f32 	%f415, %f409, %f414;
	fma.rn.f32 	%f416, %f415, %f408, %f408;
	neg.f32 	%f417, %f416;
	selp.f32 	%f418, %f416, %f417, %p133;
	fma.rn.f32 	%f419, 0f3F6EE581, 0f3FD774EB, %f418;
	setp.gt.f32 	%p134, %f398, 0f3F0F5C29;
	selp.f32 	%f420, %f416, %f419, %p134;
	add.f32 	%f421, %f420, %f420;
	selp.f32 	%f422, %f421, %f420, %p133;
	cvt.f64.f32 	%fd41, %f422;
	mul.f64 	%fd42, %fd41, 0d404CA5DC1A63C1F8;
	cvt.rn.f32.f64 	%f423, %fd42;
	cvt.f64.f32 	%fd43, %f423;
	mul.f64 	%fd44, %fd43, 0d4010000000000000;
	cvt.rmi.f64.f64 	%fd45, %fd44;
	cvt.rzi.s32.f64 	%r608, %fd45;
	shl.b32 	%r609, %r608, 2;
	mov.u32 	%r610, _ZZ18collect_histograms9GalaxySetS_PiS0_S0_iE19shared_RR_histogram;
	add.s32 	%r611, %r610, %r609;
	atom.shared.add.u32 	%r612, [%r611], 2;
$L__BB0_127:
	add.s32 	%r671, %r671, %r13;
	setp.lt.s32 	%p135, %r671, %r248;
	@%p135 bra 	$L__BB0_11;
$L__BB0_128:
	add.s32 	%r670, %r670, 1;
	setp.ne.s32 	%p136, %r670, %r248;
	@%p136 bra 	$L__BB0_9;
$L__BB0_129:
	setp.gt.u32 	%p137, %r741, 719;
	bar.sync 	0;
	@%p137 bra 	$L__BB0_136;
	ld.param.u64 	%rd279, [_Z18collect_histograms9GalaxySetS_PiS0_S0_i_param_4];
	ld.param.u64 	%rd278, [_Z18collect_histograms9GalaxySetS_PiS0_S0_i_param_3];
	ld.param.u64 	%rd277, [_Z18collect_histograms9GalaxySetS_PiS0_S0_i_param_2];
	cvta.to.global.u64 	%rd67, %rd277;
	cvta.to.global.u64 	%rd68, %rd279;
	cvta.to.global.u64 	%rd69, %rd278;
	mul.lo.s32 	%r206, %r1, 720;
	add.s32 	%r615, %r741, %r2;
	max.u32 	%r616, %r615, 720;
	setp.lt.u32 	%p138, %r615, 720;
	selp.u32 	%r617, 1, 0, %p138;
	add.s32 	%r618, %r615, %r617;
	sub.s32 	%r619, %r616, %r618;
	div.u32 	%r620, %r619, %r2;
	add.s32 	%r207, %r620, %r617;
	and.b32  	%r621, %r207, 3;
	setp.eq.s32 	%p139, %r621, 3;
	@%p139 bra 	$L__BB0_133;
	add.s32 	%r622, %r207, 1;
	and.b32  	%r623, %r622, 3;
	shl.b32 	%r734, %r741, 2;
	shl.b32 	%r209, %r2, 2;
	add.s32 	%r733, %r741, %r206;
	neg.s32 	%r732, %r623;
	mad.lo.s32 	%r741, %r2, %r623, %r741;
$L__BB0_132:
	.pragma "nounroll";
	mov.u32 	%r624, _ZZ18collect_histograms9GalaxySetS_PiS0_S0_iE19shared_DD_histogram;
	add.s32 	%r625, %r624, %r734;
	ld.shared.u32 	%r626, [%r625];
	mul.wide.u32 	%rd257, %r733, 4;
	add.s64 	%rd258, %rd67, %rd257;
	st.global.u32 	[%rd258], %r626;
	mov.u32 	%r627, _ZZ18collect_histograms9GalaxySetS_PiS0_S0_iE19shared_DR_histogram;
	add.s32 	%r628, %r627, %r734;
	ld.shared.u32 	%r629, [%r628];
	add.s64 	%rd259, %rd69, %rd257;
	st.global.u32 	[%rd259], %r629;
	mov.u32 	%r630, _ZZ18collect_histograms9GalaxySetS_PiS0_S0_iE19shared_RR_histogram;
	add.s32 	%r631, %r630, %r734;
	ld.shared.u32 	%r632, [%r631];
	add.s64 	%rd260, %rd68, %rd257;
	st.global.u32 	[%rd260], %r632;
	add.s32 	%r734, %r734, %r209;
	add.s32 	%r733, %r733, %r2;
	add.s32 	%r732, %r732, 1;
	setp.ne.s32 	%p140, %r732, 0;
	@%p140 bra 	$L__BB0_132;
$L__BB0_133:
	setp.lt.u32 	%p141, %r207, 3;
	@%p141 bra 	$L__BB0_136;
	shl.b32 	%r220, %r2, 2;
	mov.u32 	%r633, _ZZ18collect_histograms9GalaxySetS_PiS0_S0_iE19shared_RR_histogram;
	add.s32 	%r221, %r633, %r220;
	shl.b32 	%r740, %r741, 2;
	shl.b32 	%r223, %r2, 4;
	shl.b32 	%r634, %r2, 3;
	add.s32 	%r224, %r633, %r634;
	mul.lo.s32 	%r635, %r2, 12;
	add.s32 	%r225, %r633, %r635;
	mov.u32 	%r636, _ZZ18collect_histograms9GalaxySetS_PiS0_S0_iE19shared_DR_histogram;
	add.s32 	%r226, %r636, %r220;
	add.s32 	%r227, %r636, %r634;
	add.s32 	%r228, %r636, %r635;
	add.s32 	%r736, %r741, %r206;
	add.s32 	%r739, %r736, %r2;
	shl.b32 	%r637, %r2, 1;
	add.s32 	%r738, %r736, %r637;
	mad.lo.s32 	%r737, %r2, 3, %r736;
	mov.u32 	%r638, _ZZ18collect_histograms9GalaxySetS_PiS0_S0_iE19shared_DD_histogram;
	add.s32 	%r233, %r638, %r220;
	add.s32 	%r234, %r638, %r634;
	add.s32 	%r235, %r638, %r635;
$L__BB0_135:
	add.s32 	%r640, %r638, %r740;
	ld.shared.u32 	%r641, [%r640];
	mul.wide.u32 	%rd261, %r736, 4;
	add.s64 	%rd262, %rd67, %rd261;
	st.global.u32 	[%rd262], %r641;
	add.s32 	%r643, %r636, %r740;
	ld.shared.u32 	%r644, [%r643];
	add.s64 	%rd263, %rd69, %rd261;
	st.global.u32 	[%rd263], %r644;
	add.s32 	%r646, %r633, %r740;
	ld.shared.u32 	%r647, [%r646];
	add.s64 	%rd264, %rd68, %rd261;
	st.global.u32 	[%rd264], %r647;
	add.s32 	%r648, %r233, %r740;
	ld.shared.u32 	%r649, [%r648];
	mul.wide.u32 	%rd265, %r739, 4;
	add.s64 	%rd266, %rd67, %rd265;
	st.global.u32 	[%rd266], %r649;
	add.s32 	%r650, %r226, %r740;
	ld.shared.u32 	%r651, [%r650];
	add.s64 	%rd267, %rd69, %rd265;
	st.global.u32 	[%rd267], %r651;
	add.s32 	%r652, %r221, %r740;
	ld.shared.u32 	%r653, [%r652];
	add.s64 	%rd268, %rd68, %rd265;
	st.global.u32 	[%rd268], %r653;
	add.s32 	%r654, %r234, %r740;
	ld.shared.u32 	%r655, [%r654];
	mul.wide.u32 	%rd269, %r738, 4;
	add.s64 	%rd270, %rd67, %rd269;
	st.global.u32 	[%rd270], %r655;
	add.s32 	%r656, %r227, %r740;
	ld.shared.u32 	%r657, [%r656];
	add.s64 	%rd271, %rd69, %rd269;
	st.global.u32 	[%rd271], %r657;
	add.s32 	%r658, %r224, %r740;
	ld.shared.u32 	%r659, [%r658];
	add.s64 	%rd272, %rd68, %rd269;
	st.global.u32 	[%rd272], %r659;
	add.s32 	%r660, %r235, %r740;
	ld.shared.u32 	%r661, [%r660];
	mul.wide.u32 	%rd273, %r737, 4;
	add.s64 	%rd274, %rd67, %rd273;
	st.global.u32 	[%rd274], %r661;
	add.s32 	%r662, %r228, %r740;
	ld.shared.u32 	%r663, [%r662];
	add.s64 	%rd275, %rd69, %rd273;
	st.global.u32 	[%rd275], %r663;
	add.s32 	%r664, %r225, %r740;
	ld.shared.u32 	%r665, [%r664];
	add.s64 	%rd276, %rd68, %rd273;
	st.global.u32 	[%rd276], %r665;
	add.s32 	%r741, %r741, %r220;
	add.s32 	%r740, %r740, %r223;
	add.s32 	%r739, %r739, %r220;
	add.s32 	%r738, %r738, %r220;
	add.s32 	%r737, %r737, %r220;
	add.s32 	%r736, %r736, %r220;
	setp.lt.u32 	%p142, %r741, 720;
	@%p142 bra 	$L__BB0_135;
$L__BB0_136:
	ret;

}
	// .globl	_Z19galaxy_distributionPiS_S_Pfi
.visible .entry _Z19galaxy_distributionPiS_S_Pfi(
	.param .u64 .ptr .align 1 _Z19galaxy_distributionPiS_S_Pfi_param_0,
	.param .u64 .ptr .align 1 _Z19galaxy_distributionPiS_S_Pfi_param_1,
	.param .u64 .ptr .align 1 _Z19galaxy_distributionPiS_S_Pfi_param_2,
	.param .u64 .ptr .align 1 _Z19galaxy_distributionPiS_S_Pfi_param_3,
	.param .u32 _Z19galaxy_distributionPiS_S_Pfi_param_4
)
{
	.reg .pred 	%p<4>;
	.reg .b32 	%r<14>;
	.reg .b32 	%f<8>;
	.reg .b64 	%rd<15>;

	ld.param.u64 	%rd5, [_Z19galaxy_distributionPiS_S_Pfi_param_0];
	ld.param.u64 	%rd6, [_Z19galaxy_distributionPiS_S_Pfi_param_1];
	ld.param.u64 	%rd7, [_Z19galaxy_distributionPiS_S_Pfi_param_2];
	ld.param.u64 	%rd8, [_Z19galaxy_distributionPiS_S_Pfi_param_3];
	ld.param.u32 	%r7, [_Z19galaxy_distributionPiS_S_Pfi_param_4];
	mov.u32 	%r8, %ctaid.x;
	mov.u32 	%r1, %ntid.x;
	mov.u32 	%r9, %tid.x;
	mad.lo.s32 	%r13, %r8, %r1, %r9;
	setp.ge.s32 	%p1, %r13, %r7;
	@%p1 bra 	$L__BB1_5;
	mov.u32 	%r10, %nctaid.x;
	mul.lo.s32 	%r3, %r1, %r10;
	cvta.to.global.u64 	%rd1, %rd7;
	cvta.to.global.u64 	%rd2, %rd5;
	cvta.to.global.u64 	%rd3, %rd6;
	cvta.to.global.u64 	%rd4, %rd8;
$L__BB1_2:
	mul.wide.s32 	%rd9, %r13, 4;
	add.s64 	%rd10, %rd1, %rd9;
	ld.global.u32 	%r5, [%rd10];
	setp.eq.s32 	%p2, %r5, 0;
	@%p2 bra 	$L__BB1_4;
	add.s64 	%rd12, %rd2, %rd9;
	ld.global.u32 	%r11, [%rd12];
	cvt.rn.f32.s32 	%f1, %r11;
	add.s64 	%rd13, %rd3, %rd9;
	ld.global.u32 	%r12, [%rd13];
	cvt.rn.f32.s32 	%f2, %r12;
	add.f32 	%f3, %f2, %f2;
	sub.f32 	%f4, %f1, %f3;
	cvt.rn.f32.s32 	%f5, %r5;
	add.f32 	%f6, %f4, %f5;
	div.rn.f32 	%f7, %f6, %f5;
	add.s64 	%rd14, %rd4, %rd9;
	st.global.f32 	[%rd14], %f7;
$L__BB1_4:
	add.s32 	%r13, %r13, %r3;
	setp.lt.s32 	%p3, %r13, %r7;
	@%p3 bra 	$L__BB1_2;
$L__BB1_5:
	ret;

}


// ===== COMPILED SASS (sm_100) =====

	.target	sm_100

	.elftype	@"ET_EXEC"


//--------------------- .note.nv.tkinfo           --------------------------
	.section	.note.nv.tkinfo,"",@"SHT_NOTE"
	.sectionflags	@"SHF_NOTE_NV_TKINFO"
	.tkinfo
        /*0018*/ 	.word	0x00000002
        /*0030*/ 	.string	""
        /*0030*/ 	.string	"ptxas"
        /*0030*/ 	.string	"Cuda compilation tools, release 13.0, V13.0.88"
        /*0030*/ 	.string	"Build cuda_13.0.r13.0/compiler.36424714_0"
        /*0030*/ 	.string	"-arch sm_100 -m 64 "



//--------------------- .note.nv.cuinfo           --------------------------
	.section	.note.nv.cuinfo,"",@"SHT_NOTE"
	.sectionflags	@"SHF_NOTE_NV_CUINFO"
        /*0018*/ 	.short	0x0002
        /*001a*/ 	.short	0x0064
        /*001c*/ 	.short	0x0082
	.zero		2


//--------------------- .nv.info                  --------------------------
	.section	.nv.info,"",@"SHT_CUDA_INFO"
	.align	4


	//----- nvinfo : EIATTR_REGCOUNT
	.align		4
        /*0000*/ 	.byte	0x04, 0x2f
        /*0002*/ 	.short	(.L_2 - .L_1)
	.align		4
.L_1:
        /*0004*/ 	.word	index@(_Z18collect_histograms9GalaxySetS_PiS0_S0_i)
        /*0008*/ 	.word	0x00000030


	//----- nvinfo : EIATTR_FRAME_SIZE
	.align		4
.L_2:
        /*000c*/ 	.byte	0x04, 0x11
        /*000e*/ 	.short	(.L_4 - .L_3)
	.align		4
.L_3:
        /*0010*/ 	.word	index@(_Z18collect_histograms9GalaxySetS_PiS0_S0_i)
        /*0014*/ 	.word	0x00000000


	//----- nvinfo : EIATTR_REGCOUNT
	.align		4
.L_4:
        /*0018*/ 	.byte	0x04, 0x2f
        /*001a*/ 	.short	(.L_6 - .L_5)
	.align		4
.L_5:
        /*001c*/ 	.word	index@(_Z19galaxy_distributionPiS_S_Pfi)
        /*0020*/ 	.word	0x00000018


	//----- nvinfo : EIATTR_FRAME_SIZE
	.align		4
.L_6:
        /*0024*/ 	.byte	0x04, 0x11
        /*0026*/ 	.short	(.L_8 - .L_7)
	.align		4
.L_7:
        /*0028*/ 	.word	index@($__internal_0_$__cuda_sm3x_div_rn_noftz_f32_slowpath)
        /*002c*/ 	.word	0x00000000


	//----- nvinfo : EIATTR_FRAME_SIZE
	.align		4
.L_8:
        /*0030*/ 	.byte	0x04, 0x11
        /*0032*/ 	.short	(.L_10 - .L_9)
	.align		4
.L_9:
        /*0034*/ 	.word	index@(_Z19galaxy_distributionPiS_S_Pfi)
        /*0038*/ 	.word	0x00000000


	//----- nvinfo : EIATTR_MIN_STACK_SIZE
	.align		4
.L_10:
        /*003c*/ 	.byte	0x04, 0x12
        /*003e*/ 	.short	(.L_12 - .L_11)
	.align		4
.L_11:
        /*0040*/ 	.word	index@(_Z19galaxy_distributionPiS_S_Pfi)
        /*0044*/ 	.word	0x00000000


	//----- nvinfo : EIATTR_MIN_STACK_SIZE
	.align		4
.L_12:
        /*0048*/ 	.byte	0x04, 0x12
        /*004a*/ 	.short	(.L_14 - .L_13)
	.align		4
.L_13:
        /*004c*/ 	.word	index@(_Z18collect_histograms9GalaxySetS_PiS0_S0_i)
        /*0050*/ 	.word	0x00000000
.L_14:


//--------------------- .nv.compat                --------------------------
	.section	.nv.compat,"",@"SHT_CUDA_COMPAT_INFO"
	.align	4
        /*0000*/ 	.byte	0x02, 0x09, 0x00, 0x00, 0x02, 0x02, 0x01, 0x00, 0x02, 0x05, 0x05, 0x00, 0x03, 0x07, 0x01, 0x01
        /*0010*/ 	.byte	0x02, 0x03, 0x00, 0x00, 0x02, 0x06, 0x01, 0x00, 0x04, 0x0b, 0x08, 0x00, 0x01, 0x00, 0x00, 0x00
        /*0020*/ 	.byte	0x00, 0x00, 0x00, 0x00


//--------------------- .nv.info._Z19galaxy_distributionPiS_S_Pfi --------------------------
	.section	.nv.info._Z19galaxy_distributionPiS_S_Pfi,"",@"SHT_CUDA_INFO"
	.sectionflags	@""
	.align	4


	//----- nvinfo : EIATTR_CUDA_API_VERSION
	.align		4
        /*0000*/ 	.byte	0x04, 0x37
        /*0002*/ 	.short	(.L_16 - .L_15)
.L_15:
        /*0004*/ 	.word	0x00000082


	//----- nvinfo : EIATTR_KPARAM_INFO
	.align		4
.L_16:
        /*0008*/ 	.byte	0x04, 0x17
        /*000a*/ 	.short	(.L_18 - .L_17)
.L_17:
        /*000c*/ 	.word	0x00000000
        /*0010*/ 	.short	0x0004
        /*0012*/ 	.short	0x0020
        /*0014*/ 	.byte	0x00, 0xf0, 0x11, 0x00


	//----- nvinfo : EIATTR_KPARAM_INFO
	.align		4
.L_18:
        /*0018*/ 	.byte	0x04, 0x17
        /*001a*/ 	.short	(.L_20 - .L_19)
.L_19:
        /*001c*/ 	.word	0x00000000
        /*0020*/ 	.short	0x0003
        /*0022*/ 	.short	0x0018
        /*0024*/ 	.byte	0x00, 0xf5, 0x21, 0x00


	//----- nvinfo : EIATTR_KPARAM_INFO
	.align		4
.L_20:
        /*0028*/ 	.byte	0x04, 0x17
        /*002a*/ 	.short	(.L_22 - .L_21)
.L_21:
        /*002c*/ 	.word	0x00000000
        /*0030*/ 	.short	0x0002
        /*0032*/ 	.short	0x0010
        /*0034*/ 	.byte	0x00, 0xf5, 0x21, 0x00


	//----- nvinfo : EIATTR_KPARAM_INFO
	.align		4
.L_22:
        /*0038*/ 	.byte	0x04, 0x17
        /*003a*/ 	.short	(.L_24 - .L_23)
.L_23:
        /*003c*/ 	.word	0x00000000
        /*0040*/ 	.short	0x0001
        /*0042*/ 	.short	0x0008
        /*0044*/ 	.byte	0x00, 0xf5, 0x21, 0x00


	//----- nvinfo : EIATTR_KPARAM_INFO
	.align		4
.L_24:
        /*0048*/ 	.byte	0x04, 0x17
        /*004a*/ 	.short	(.L_26 - .L_25)
.L_25:
        /*004c*/ 	.word	0x00000000
        /*0050*/ 	.short	0x0000
        /*0052*/ 	.short	0x0000
        /*0054*/ 	.byte	0x00, 0xf5, 0x21, 0x00


	//----- nvinfo : EIATTR_SPARSE_MMA_MASK
	.align		4
.L_26:
        /*0058*/ 	.byte	0x03, 0x50
        /*005a*/ 	.short	0x0000


	//----- nvinfo : EIATTR_MAXREG_COUNT
	.align		4
        /*005c*/ 	.byte	0x03, 0x1b
        /*005e*/ 	.short	0x00ff


	//----- nvinfo : EIATTR_MERCURY_ISA_VERSION
	.align		4
        /*0060*/ 	.byte	0x03, 0x5f
        /*0062*/ 	.short	0x0101


	//----- nvinfo : EIATTR_VRC_CTA_INIT_COUNT
	.align		4
        /*0064*/ 	.byte	0x02, 0x4a
	.zero		1
	.zero		1


	//----- nvinfo : EIATTR_EXIT_INSTR_OFFSETS
	.align		4
        /*0068*/ 	.byte	0x04, 0x1c
        /*006a*/ 	.short	(.L_28 - .L_27)


	//   ....[0]....
.L_27:
        /*006c*/ 	.word	0x00000070


	//   ....[1]....
        /*0070*/ 	.word	0x00000330


	//----- nvinfo : EIATTR_CRS_STACK_SIZE
	.align		4
.L_28:
        /*0074*/ 	.byte	0x04, 0x1e
        /*0076*/ 	.short	(.L_30 - .L_29)
.L_29:
        /*0078*/ 	.word	0x00000000


	//----- nvinfo : EIATTR_CBANK_PARAM_SIZE
	.align		4
.L_30:
        /*007c*/ 	.byte	0x03, 0x19
        /*007e*/ 	.short	0x0024


	//----- nvinfo : EIATTR_PARAM_CBANK
	.align		4
        /*0080*/ 	.byte	0x04, 0x0a
        /*0082*/ 	.short	(.L_32 - .L_31)
	.align		4
.L_31:
        /*0084*/ 	.word	index@(.nv.constant0._Z19galaxy_distributionPiS_S_Pfi)
        /*0088*/ 	.short	0x0380
        /*008a*/ 	.short	0x0024


	//----- nvinfo : EIATTR_SW_WAR
	.align		4
.L_32:
        /*008c*/ 	.byte	0x04, 0x36
        /*008e*/ 	.short	(.L_34 - .L_33)
.L_33:
        /*0090*/ 	.word	0x00000008
.L_34:


//--------------------- .nv.info._Z18collect_histograms9GalaxySetS_PiS0_S0_i --------------------------
	.section	.nv.info._Z18collect_histograms9GalaxySetS_PiS0_S0_i,"",@"SHT_CUDA_INFO"
	.sectionflags	@""
	.align	4


	//----- nvinfo : EIATTR_CUDA_API_VERSION
	.align		4
        /*0000*/ 	.byte	0x04, 0x37
        /*0002*/ 	.short	(.L_36 - .L_35)
.L_35:
        /*0004*/ 	.word	0x00000082


	//----- nvinfo : EIATTR_KPARAM_INFO
	.align		4
.L_36:
        /*0008*/ 	.byte	0x04, 0x17
        /*000a*/ 	.short	(.L_38 - .L_37)
.L_37:
        /*000c*/ 	.word	0x00000000
        /*0010*/ 	.short	0x0005
        /*0012*/ 	.short	0x0028
        /*0014*/ 	.byte	0x00, 0xf0, 0x11, 0x00


	//----- nvinfo : EIATTR_KPARAM_INFO
	.align		4
.L_38:
        /*0018*/ 	.byte	0x04, 0x17
        /*001a*/ 	.short	(.L_40 - .L_39)
.L_39:
        /*001c*/ 	.word	0x00000000
        /*0020*/ 	.short	0x0004
        /*0022*/ 	.short	0x0020
        /*0024*/ 	.byte	0x00, 0xf5, 0x21, 0x00


	//----- nvinfo : EIATTR_KPARAM_INFO
	.align		4
.L_40:
        /*0028*/ 	.byte	0x04, 0x17
        /*002a*/ 	.short	(.L_42 - .L_41)
.L_41:
        /*002c*/ 	.word	0x00000000
        /*0030*/ 	.short	0x0003
        /*0032*/ 	.short	0x0018
        /*0034*/ 	.byte	0x00, 0xf5, 0x21, 0x00


	//----- nvinfo : EIATTR_KPARAM_INFO
	.align		4
.L_42:
        /*0038*/ 	.byte	0x04, 0x17
        /*003a*/ 	.short	(.L_44 - .L_43)
.L_43:
        /*003c*/ 	.word	0x00000000
        /*0040*/ 	.short	0x0002
        /*0042*/ 	.short	0x0010
        /*0044*/ 	.byte	0x00, 0xf5, 0x21, 0x00


	//----- nvinfo : EIATTR_KPARAM_INFO
	.align		4
.L_44:
        /*0048*/ 	.byte	0x04, 0x17
        /*004a*/ 	.short	(.L_46 - .L_45)
.L_45:
        /*004c*/ 	.word	0x00000000
        /*0050*/ 	.short	0x0001
        /*0052*/ 	.short	0x0008
        /*0054*/ 	.byte	0x00, 0xf0, 0x21, 0x00


	//----- nvinfo : EIATTR_KPARAM_INFO
	.align		4
.L_46:
        /*0058*/ 	.byte	0x04, 0x17
        /*005a*/ 	.short	(.L_48 - .L_47)
.L_47:
        /*005c*/ 	.word	0x00000000
        /*0060*/ 	.short	0x0000
        /*0062*/ 	.short	0x0000
        /*0064*/ 	.byte	0x00, 0xf0, 0x21, 0x00


	//----- nvinfo : EIATTR_SPARSE_MMA_MASK
	.align		4
.L_48:
        /*0068*/ 	.byte	0x03, 0x50
        /*006a*/ 	.short	0x0000


	//----- nvinfo : EIATTR_MAXREG_COUNT
	.align		4
        /*006c*/ 	.byte	0x03, 0x1b
        /*006e*/ 	.short	0x00ff


	//----- nvinfo : EIATTR_NUM_BARRIERS
	.align		4
        /*0070*/ 	.byte	0x02, 0x4c
        /*0072*/ 	.byte	0x01
	.zero		1


	//----- nvinfo : EIATTR_MERCURY_ISA_VERSION
	.align		4
        /*0074*/ 	.byte	0x03, 0x5f
        /*0076*/ 	.short	0x0101


	//----- nvinfo : EIATTR_VRC_CTA_INIT_COUNT
	.align		4
        /*0078*/ 	.byte	0x02, 0x4a
	.zero		1
	.zero		1


	//----- nvinfo : EIATTR_EXIT_INSTR_OFFSETS
	.align		4
        /*007c*/ 	.byte	0x04, 0x1c
        /*007e*/ 	.short	(.L_50 - .L_49)


	//   ....[0]....
.L_49:
        /*0080*/ 	.word	0x00007ba0


	//   ....[1]....
        /*0084*/ 	.word	0x00007fb0


	//   ....[2]....
        /*0088*/ 	.word	0x00008430


	//----- nvinfo : EIATTR_CRS_STACK_SIZE
	.align		4
.L_50:
        /*008c*/ 	.byte	0x04, 0x1e
        /*008e*/ 	.short	(.L_52 - .L_51)
.L_51:
        /*0090*/ 	.word	0x00000000


	//----- nvinfo : EIATTR_CBANK_PARAM_SIZE
	.align		4
.L_52:
        /*0094*/ 	.byte	0x03, 0x19
        /*0096*/ 	.short	0x002c


	//----- nvinfo : EIATTR_PARAM_CBANK
	.align		4
        /*0098*/ 	.byte	0x04, 0x0a
        /*009a*/ 	.short	(.L_54 - .L_53)
	.align		4
.L_53:
        /*009c*/ 	.word	index@(.nv.constant0._Z18collect_histograms9GalaxySetS_PiS0_S0_i)
        /*00a0*/ 	.short	0x0380
        /*00a2*/ 	.short	0x002c


	//----- nvinfo : EIATTR_SW_WAR
	.align		4
.L_54:
        /*00a4*/ 	.byte	0x04, 0x36
        /*00a6*/ 	.short	(.L_56 - .L_55)
.L_55:
        /*00a8*/ 	.word	0x00000008
.L_56:


//--------------------- .nv.callgraph             --------------------------
	.section	.nv.callgraph,"",@"SHT_CUDA_CALLGRAPH"
	.align	4
	.sectionentsize	8
	.align		4
        /*0000*/ 	.word	0x00000000
	.align		4
        /*0004*/ 	.word	0xffffffff
	.align		4
        /*0008*/ 	.word	0x00000000
	.align		4
        /*000c*/ 	.word	0xfffffffe
	.align		4
        /*0010*/ 	.word	0x00000000
	.align		4
        /*0014*/ 	.word	0xfffffffd
	.align		4
        /*0018*/ 	.word	0x00000000
	.align		4
        /*001c*/ 	.word	0xfffffffc


//--------------------- .nv.constant4             --------------------------
	.section	.nv.constant4,"a",@progbits
	.align	8
	.align		8
.nv.constant4:
        /*0000*/ 	.dword	__cudart_i2opi_f


//--------------------- .text._Z19galaxy_distributionPiS_S_Pfi --------------------------
	.section	.text._Z19galaxy_distributionPiS_S_Pfi,"ax",@progbits
	.align	128
        .global         _Z19galaxy_distributionPiS_S_Pfi
        .type           _Z19galaxy_distributionPiS_S_Pfi,@function
        .size           _Z19galaxy_distributionPiS_S_Pfi,(.L_x_112 - _Z19galaxy_distributionPiS_S_Pfi)
        .other          _Z19galaxy_distributionPiS_S_Pfi,@"STO_CUDA_ENTRY STV_DEFAULT"
_Z19galaxy_distributionPiS_S_Pfi:
.text._Z19galaxy_distributionPiS_S_Pfi:
[----:B------:R-:W-:Y:S01]  /*0000*/  LDC R1, c[0x0][0x37c] ;  /* 0x0000df00ff017b82 */ /* 0x000fe20000000800 */
[----:B------:R-:W0:Y:S07]  /*0010*/  S2R R13, SR_TID.X ;  /* 0x00000000000d7919 */ /* 0x000e2e0000002100 */
[----:B------:R-:W0:Y:S01]  /*0020*/  S2UR UR4, SR_CTAID.X ;  /* 0x00000000000479c3 */ /* 0x000e220000002500 */
[----:B------:R-:W1:Y:S07]  /*0030*/  LDCU UR5, c[0x0][0x3a0] ;  /* 0x00007400ff0577ac */ /* 0x000e6e0008000800 */
[----:B------:R-:W0:Y:S02]  /*0040*/  LDC R2, c[0x0][0x360] ;  /* 0x0000d800ff027b82 */ /* 0x000e240000000800 */
[----:B0-----:R-:W-:-:S05]  /*0050*/  IMAD R13, R2, UR4, R13 ;  /* 0x00000004020d7c24 */ /* 0x001fca000f8e020d */
[----:B-1----:R-:W-:-:S13]  /*0060*/  ISETP.GE.AND P0, PT, R13, UR5, PT ;  /* 0x000000050d007c0c */ /* 0x002fda000bf06270 */
[----:B------:R-:W-:Y:S05]  /*0070*/  @P0 EXIT ;  /* 0x000000000000094d */ /* 0x000fea0003800000 */
[----:B------:R-:W0:Y:S01]  /*0080*/  LDC.64 R10, c[0x0][0x390] ;  /* 0x0000e400ff0a7b82 */ /* 0x000e220000000a00 */
[----:B------:R-:W1:Y:S01]  /*0090*/  LDCU UR4, c[0x0][0x370] ;  /* 0x00006e00ff0477ac */ /* 0x000e620008000800 */
[----:B------:R-:W2:Y:S06]  /*00a0*/  LDCU.64 UR6, c[0x0][0x358] ;  /* 0x00006b00ff0677ac */ /* 0x000eac0008000a00 */
[----:B------:R-:W3:Y:S01]  /*00b0*/  LDC.64 R8, c[0x0][0x398] ;  /* 0x0000e600ff087b82 */ /* 0x000ee20000000a00 */
[----:B------:R-:W4:Y:S07]  /*00c0*/  LDCU UR5, c[0x0][0x3a0] ;  /* 0x00007400ff0577ac */ /* 0x000f2e0008000800 */
[----:B------:R-:W0:Y:S01]  /*00d0*/  LDC.64 R6, c[0x0][0x380] ;  /* 0x0000e000ff067b82 */ /* 0x000e220000000a00 */
[----:B-1----:R-:W-:-:S07]  /*00e0*/  IMAD R2, R2, UR4, RZ ;  /* 0x0000000402027c24 */ /* 0x002fce000f8e02ff */
[----:B--2---:R-:W1:Y:S02]  /*00f0*/  LDC.64 R4, c[0x0][0x388] ;  /* 0x0000e200ff047b82 */ /* 0x004e640000000a00 */
.L_x_4:
[----:B0-----:R-:W-:-:S05]  /*0100*/  IMAD.WIDE R16, R13, 0x4, R10 ;  /* 0x000000040d107825 */ /* 0x001fca00078e020a */
[----:B------:R-:W2:Y:S01]  /*0110*/  LDG.E R3, desc[UR6][R16.64] ;  /* 0x0000000610037981 */ /* 0x000ea2000c1e1900 */
[--C-:B------:R-:W-:Y:S01]  /*0120*/  IMAD.MOV.U32 R15, RZ, RZ, R13.reuse ;  /* 0x000000ffff0f7224 */ /* 0x100fe200078e000d */
[----:B------:R-:W-:Y:S01]  /*0130*/  BSSY.RECONVERGENT B0, `(.L_x_0) ;  /* 0x000001e000007945 */ /* 0x000fe20003800200 */
[----:B------:R-:W-:-:S05]  /*0140*/  IMAD.IADD R13, R2, 0x1, R13 ;  /* 0x00000001020d7824 */ /* 0x000fca00078e020d */
[----:B----4-:R-:W-:Y:S02]  /*0150*/  ISETP.GE.AND P2, PT, R13, UR5, PT ;  /* 0x000000050d007c0c */ /* 0x010fe4000bf46270 */
[----:B--2---:R-:W-:-:S13]  /*0160*/  ISETP.NE.AND P0, PT, R3, RZ, PT ;  /* 0x000000ff0300720c */ /* 0x004fda0003f05270 */
[----:B------:R-:W-:Y:S05]  /*0170*/  @!P0 BRA `(.L_x_1) ;  /* 0x0000000000648947 */ /* 0x000fea0003800000 */
[----:B-1----:R-:W-:-:S04]  /*0180*/  IMAD.WIDE R18, R15, 0x4, R4 ;  /* 0x000000040f127825 */ /* 0x002fc800078e0204 */
[----:B------:R-:W-:Y:S02]  /*0190*/  IMAD.WIDE R16, R15, 0x4, R6 ;  /* 0x000000040f107825 */ /* 0x000fe400078e0206 */
[----:B------:R-:W2:Y:S04]  /*01a0*/  LDG.E R18, desc[UR6][R18.64] ;  /* 0x0000000612127981 */ /* 0x000ea8000c1e1900 */
[----:B------:R-:W4:Y:S01]  /*01b0*/  LDG.E R16, desc[UR6][R16.64] ;  /* 0x0000000610107981 */ /* 0x000f22000c1e1900 */
[----:B------:R-:W-:Y:S01]  /*01c0*/  I2FP.F32.S32 R3, R3 ;  /* 0x0000000300037245 */ /* 0x000fe20000201400 */
[----:B------:R-:W-:Y:S03]  /*01d0*/  BSSY.RECONVERGENT B1, `(.L_x_2) ;  /* 0x0000011000017945 */ /* 0x000fe60003800200 */
[----:B------:R-:W0:Y:S01]  /*01e0*/  MUFU.RCP R14, R3 ;  /* 0x00000003000e7308 */ /* 0x000e220000001000 */
[----:B--2---:R-:W-:-:S02]  /*01f0*/  I2FP.F32.S32 R12, R18 ;  /* 0x00000012000c7245 */ /* 0x004fc40000201400 */
[----:B----4-:R-:W-:-:S03]  /*0200*/  I2FP.F32.S32 R0, R16 ;  /* 0x0000001000007245 */ /* 0x010fc60000201400 */
[----:B------:R-:W-:-:S04]  /*0210*/  FADD R21, R12, R12 ;  /* 0x0000000c0c157221 */ /* 0x000fc80000000000 */
[----:B------:R-:W-:Y:S01]  /*0220*/  FADD R0, R0, -R21 ;  /* 0x8000001500007221 */ /* 0x000fe20000000000 */
[----:B0-----:R-:W-:-:S03]  /*0230*/  FFMA R21, -R3, R14, 1 ;  /* 0x3f80000003157423 */ /* 0x001fc6000000010e */
[----:B------:R-:W-:Y:S01]  /*0240*/  FADD R0, R0, R3 ;  /* 0x0000000300007221 */ /* 0x000fe20000000000 */
[----:B------:R-:W-:-:S03]  /*0250*/  FFMA R21, R14, R21, R14 ;  /* 0x000000150e157223 */ /* 0x000fc6000000000e */
[----:B------:R-:W0:Y:S01]  /*0260*/  FCHK P0, R0, R3 ;  /* 0x0000000300007302 */ /* 0x000e220000000000 */
[----:B------:R-:W-:-:S04]  /*0270*/  FFMA R12, R0, R21, RZ ;  /* 0x00000015000c7223 */ /* 0x000fc800000000ff */
[----:B------:R-:W-:-:S04]  /*0280*/  FFMA R14, -R3, R12, R0 ;  /* 0x0000000c030e7223 */ /* 0x000fc80000000100 */
[----:B------:R-:W-:Y:S01]  /*0290*/  FFMA R21, R21, R14, R12 ;  /* 0x0000000e15157223 */ /* 0x000fe2000000000c */
[----:B0-----:R-:W-:Y:S06]  /*02a0*/  @!P0 BRA `(.L_x_3) ;  /* 0x00000000000c8947 */ /* 0x001fec0003800000 */
[----:B------:R-:W-:-:S07]  /*02b0*/  MOV R12, 0x2d0 ;  /* 0x000002d0000c7802 */ /* 0x000fce0000000f00 */
[----:B---3--:R-:W-:Y:S05]  /*02c0*/  CALL.REL.NOINC `($__internal_0_$__cuda_sm3x_div_rn_noftz_f32_slowpath) ;  /* 0x00000000001c7944 */ /* 0x008fea0003c00000 */
[----:B------:R-:W-:-:S07]  /*02d0*/  IMAD.MOV.U32 R21, RZ, RZ, R0 ;  /* 0x000000ffff157224 */ /* 0x000fce00078e0000 */
.L_x_3:
[----:B------:R-:W-:Y:S05]  /*02e0*/  BSYNC.RECONVERGENT B1 ;  /* 0x0000000000017941 */ /* 0x000fea0003800200 */
.L_x_2:
[----:B---3--:R-:W-:-:S05]  /*02f0*/  IMAD.WIDE R14, R15, 0x4, R8 ;  /* 0x000000040f0e7825 */ /* 0x008fca00078e0208 */
[----:B------:R0:W-:Y:S02]  /*0300*/  STG.E desc[UR6][R14.64], R21 ;  /* 0x000000150e007986 */ /* 0x0001e4000c101906 */
.L_x_1:
[----:B------:R-:W-:Y:S05]  /*0310*/  BSYNC.RECONVERGENT B0 ;  /* 0x0000000000007941 */ /* 0x000fea0003800200 */
.L_x_0:
[----:B------:R-:W-:Y:S05]  /*0320*/  @!P2 BRA `(.L_x_4) ;  /* 0xfffffffc0074a947 */ /* 0x000fea000383ffff */
[----:B------:R-:W-:Y:S05]  /*0330*/  EXIT ;  /* 0x000000000000794d */ /* 0x000fea0003800000 */
        .weak           $__internal_0_$__cuda_sm3x_div_rn_noftz_f32_slowpath
        .type           $__internal_0_$__cuda_sm3x_div_rn_noftz_f32_slowpath,@function
        .size           $__internal_0_$__cuda_sm3x_div_rn_noftz_f32_slowpath,(.L_x_112 - $__internal_0_$__cuda_sm3x_div_rn_noftz_f32_slowpath)
$__internal_0_$__cuda_sm3x_div_rn_noftz_f32_slowpath:
[--C-:B------:R-:W-:Y:S01]  /*0340*/  SHF.R.U32.HI R14, RZ, 0x17, R3.reuse ;  /* 0x00000017ff0e7819 */ /* 0x100fe20000011603 */
[----:B------:R-:W-:Y:S01]  /*0350*/  BSSY.RECONVERGENT B2, `(.L_x_5) ;  /* 0x0000064000027945 */ /* 0x000fe20003800200 */
[--C-:B------:R-:W-:Y:S01]  /*0360*/  SHF.R.U32.HI R16, RZ, 0x17, R0.reuse ;  /* 0x00000017ff107819 */ /* 0x100fe20000011600 */
[----:B------:R-:W-:Y:S01]  /*0370*/  IMAD.MOV.U32 R17, RZ, RZ, R0 ;  /* 0x000000ffff117224 */ /* 0x000fe200078e0000 */
[----:B------:R-:W-:Y:S01]  /*0380*/  LOP3.LUT R14, R14, 0xff, RZ, 0xc0, !PT ;  /* 0x000000ff0e0e7812 */ /* 0x000fe200078ec0ff */
[----:B------:R-:W-:Y:S01]  /*0390*/  IMAD.MOV.U32 R18, RZ, RZ, R3 ;  /* 0x000000ffff127224 */ /* 0x000fe200078e0003 */
[----:B------:R-:W-:-:S03]  /*03a0*/  LOP3.LUT R19, R16, 0xff, RZ, 0xc0, !PT ;  /* 0x000000ff10137812 */ /* 0x000fc600078ec0ff */
[----:B------:R-:W-:Y:S02]  /*03b0*/  VIADD R21, R14, 0xffffffff ;  /* 0xffffffff0e157836 */ /* 0x000fe40000000000 */
[----:B------:R-:W-:-:S03]  /*03c0*/  VIADD R20, R19, 0xffffffff ;  /* 0xffffffff13147836 */ /* 0x000fc60000000000 */
[----:B------:R-:W-:-:S04]  /*03d0*/  ISETP.GT.U32.AND P0, PT, R21, 0xfd, PT ;  /* 0x000000fd1500780c */ /* 0x000fc80003f04070 */
[----:B------:R-:W-:-:S13]  /*03e0*/  ISETP.GT.U32.OR P0, PT, R20, 0xfd, P0 ;  /* 0x000000fd1400780c */ /* 0x000fda0000704470 */
[----:B------:R-:W-:Y:S01]  /*03f0*/  @!P0 IMAD.MOV.U32 R16, RZ, RZ, RZ ;  /* 0x000000ffff108224 */ /* 0x000fe200078e00ff */
[----:B------:R-:W-:Y:S06]  /*0400*/  @!P0 BRA `(.L_x_6) ;  /* 0x00000000005c8947 */ /* 0x000fec0003800000 */
[----:B------:R-:W-:Y:S02]  /*0410*/  FSETP.GTU.FTZ.AND P0, PT, |R0|, +INF , PT ;  /* 0x7f8000000000780b */ /* 0x000fe40003f1c200 */
[----:B------:R-:W-:-:S04]  /*0420*/  FSETP.GTU.FTZ.AND P1, PT, |R3|, +INF , PT ;  /* 0x7f8000000300780b */ /* 0x000fc80003f3c200 */
[----:B------:R-:W-:-:S13]  /*0430*/  PLOP3.LUT P0, PT, P0, P1, PT, 0xf8, 0x8f ;  /* 0x00000000008f781c */ /* 0x000fda0000703f70 */
[----:B------:R-:W-:Y:S05]  /*0440*/  @P0 BRA `(.L_x_7) ;  /* 0x00000004004c0947 */ /* 0x000fea0003800000 */
[----:B------:R-:W-:-:S13]  /*0450*/  LOP3.LUT P0, RZ, R18, 0x7fffffff, R17, 0xc8, !PT ;  /* 0x7fffffff12ff7812 */ /* 0x000fda000780c811 */
[----:B------:R-:W-:Y:S05]  /*0460*/  @!P0 BRA `(.L_x_8) ;  /* 0x00000004003c8947 */ /* 0x000fea0003800000 */
[C---:B------:R-:W-:Y:S02]  /*0470*/  FSETP.NEU.FTZ.AND P3, PT, |R0|.reuse, +INF , PT ;  /* 0x7f8000000000780b */ /* 0x040fe40003f7d200 */
[----:B------:R-:W-:Y:S02]  /*0480*/  FSETP.NEU.FTZ.AND P1, PT, |R3|, +INF , PT ;  /* 0x7f8000000300780b */ /* 0x000fe40003f3d200 */
[----:B------:R-:W-:-:S11]  /*0490*/  FSETP.NEU.FTZ.AND P0, PT, |R0|, +INF , PT ;  /* 0x7f8000000000780b */ /* 0x000fd60003f1d200 */
[----:B------:R-:W-:Y:S05]  /*04a0*/  @!P1 BRA !P3, `(.L_x_8) ;  /* 0x00000004002c9947 */ /* 0x000fea0005800000 */
[----:B------:R-:W-:-:S04]  /*04b0*/  LOP3.LUT P3, RZ, R17, 0x7fffffff, RZ, 0xc0, !PT ;  /* 0x7fffffff11ff7812 */ /* 0x000fc8000786c0ff */
[----:B------:R-:W-:-:S13]  /*04c0*/  PLOP3.LUT P1, PT, P1, P3, PT, 0x2f, 0xf2 ;  /* 0x0000000000f2781c */ /* 0x000fda0000f26577 */
[----:B------:R-:W-:Y:S05]  /*04d0*/  @P1 BRA `(.L_x_9) ;  /* 0x0000000400181947 */ /* 0x000fea0003800000 */
[----:B------:R-:W-:-:S04]  /*04e0*/  LOP3.LUT P1, RZ, R18, 0x7fffffff, RZ, 0xc0, !PT ;  /* 0x7fffffff12ff7812 */ /* 0x000fc8000782c0ff */
[----:B------:R-:W-:-:S13]  /*04f0*/  PLOP3.LUT P0, PT, P0, P1, PT, 0x2f, 0xf2 ;  /* 0x0000000000f2781c */ /* 0x000fda0000702577 */
[----:B------:R-:W-:Y:S05]  /*0500*/  @P0 BRA `(.L_x_10) ;  /* 0x0000000400000947 */ /* 0x000fea0003800000 */
[----:B------:R-:W-:Y:S02]  /*0510*/  ISETP.GE.AND P0, PT, R20, RZ, PT ;  /* 0x000000ff1400720c */ /* 0x000fe40003f06270 */
[----:B------:R-:W-:-:S11]  /*0520*/  ISETP.GE.AND P1, PT, R21, RZ, PT ;  /* 0x000000ff1500720c */ /* 0x000fd60003f26270 */
[----:B------:R-:W-:Y:S02]  /*0530*/  @P0 IMAD.MOV.U32 R16, RZ, RZ, RZ ;  /* 0x000000ffff100224 */ /* 0x000fe400078e00ff */
[----:B------:R-:W-:Y:S01]  /*0540*/  @!P0 FFMA R17, R0, 1.84467440737095516160e+19, RZ ;  /* 0x5f80000000118823 */ /* 0x000fe200000000ff */
[----:B------:R-:W-:Y:S02]  /*0550*/  @!P0 IMAD.MOV.U32 R16, RZ, RZ, -0x40 ;  /* 0xffffffc0ff108424 */ /* 0x000fe400078e00ff */
[----:B------:R-:W-:Y:S02]  /*0560*/  @!P1 FFMA R18, R3, 1.84467440737095516160e+19, RZ ;  /* 0x5f80000003129823 */ /* 0x000fe400000000ff */
[----:B------:R-:W-:-:S07]  /*0570*/  @!P1 VIADD R16, R16, 0x40 ;  /* 0x0000004010109836 */ /* 0x000fce0000000000 */
.L_x_6:
[----:B------:R-:W-:Y:S01]  /*0580*/  LEA R3, R14, 0xc0800000, 0x17 ;  /* 0xc08000000e037811 */ /* 0x000fe200078eb8ff */
[----:B------:R-:W-:Y:S01]  /*0590*/  VIADD R19, R19, 0xffffff81 ;  /* 0xffffff8113137836 */ /* 0x000fe20000000000 */
[----:B------:R-:W-:Y:S03]  /*05a0*/  BSSY.RECONVERGENT B3, `(.L_x_11) ;  /* 0x0000035000037945 */ /* 0x000fe60003800200 */
[----:B------:R-:W-:Y:S02]  /*05b0*/  IMAD.IADD R20, R18, 0x1, -R3 ;  /* 0x0000000112147824 */ /* 0x000fe400078e0a03 */
[C---:B------:R-:W-:Y:S01]  /*05c0*/  IMAD R0, R19.reuse, -0x800000, R17 ;  /* 0xff80000013007824 */ /* 0x040fe200078e0211 */
[----:B------:R-:W-:Y:S01]  /*05d0*/  IADD3 R19, PT, PT, R19, 0x7f, -R14 ;  /* 0x0000007f13137810 */ /* 0x000fe20007ffe80e */
[----:B------:R-:W0:Y:S01]  /*05e0*/  MUFU.RCP R3, R20 ;  /* 0x0000001400037308 */ /* 0x000e220000001000 */
[----:B------:R-:W-:-:S03]  /*05f0*/  FADD.FTZ R21, -R20, -RZ ;  /* 0x800000ff14157221 */ /* 0x000fc60000010100 */
[----:B------:R-:W-:Y:S02]  /*0600*/  IMAD.IADD R19, R19, 0x1, R16 ;  /* 0x0000000113137824 */ /* 0x000fe400078e0210 */
[----:B0-----:R-:W-:-:S04]  /*0610*/  FFMA R18, R3, R21, 1 ;  /* 0x3f80000003127423 */ /* 0x001fc80000000015 */
[----:B------:R-:W-:-:S04]  /*0620*/  FFMA R3, R3, R18, R3 ;  /* 0x0000001203037223 */ /* 0x000fc80000000003 */
[----:B------:R-:W-:-:S04]  /*0630*/  FFMA R18, R0, R3, RZ ;  /* 0x0000000300127223 */ /* 0x000fc800000000ff */
[----:B------:R-:W-:-:S04]  /*0640*/  FFMA R17, R21, R18, R0 ;  /* 0x0000001215117223 */ /* 0x000fc80000000000 */
[----:B------:R-:W-:-:S04]  /*0650*/  FFMA R18, R3, R17, R18 ;  /* 0x0000001103127223 */ /* 0x000fc80000000012 */
[----:B------:R-:W-:-:S04]  /*0660*/  FFMA R21, R21, R18, R0 ;  /* 0x0000001215157223 */ /* 0x000fc80000000000 */
[----:B------:R-:W-:-:S05]  /*0670*/  FFMA R0, R3, R21, R18 ;  /* 0x0000001503007223 */ /* 0x000fca0000000012 */
[----:B------:R-:W-:-:S04]  /*0680*/  SHF.R.U32.HI R14, RZ, 0x17, R0 ;  /* 0x00000017ff0e7819 */ /* 0x000fc80000011600 */
[----:B------:R-:W-:-:S05]  /*0690*/  LOP3.LUT R14, R14, 0xff, RZ, 0xc0, !PT ;  /* 0x000000ff0e0e7812 */ /* 0x000fca00078ec0ff */
[----:B------:R-:W-:-:S04]  /*06a0*/  IMAD.IADD R20, R14, 0x1, R19 ;  /* 0x000000010e147824 */ /* 0x000fc800078e0213 */
[----:B------:R-:W-:-:S05]  /*06b0*/  VIADD R14, R20, 0xffffffff ;  /* 0xffffffff140e7836 */ /* 0x000fca0000000000 */
[----:B------:R-:W-:-:S13]  /*06c0*/  ISETP.GE.U32.AND P0, PT, R14, 0xfe, PT ;  /* 0x000000fe0e00780c */ /* 0x000fda0003f06070 */
[----:B------:R-:W-:Y:S05]  /*06d0*/  @!P0 BRA `(.L_x_12) ;  /* 0x0000000000808947 */ /* 0x000fea0003800000 */
[----:B------:R-:W-:-:S13]  /*06e0*/  ISETP.GT.AND P0, PT, R20, 0xfe, PT ;  /* 0x000000fe1400780c */ /* 0x000fda0003f04270 */
[----:B------:R-:W-:Y:S05]  /*06f0*/  @P0 BRA `(.L_x_13) ;  /* 0x00000000006c0947 */ /* 0x000fea0003800000 */
[----:B------:R-:W-:-:S13]  /*0700*/  ISETP.GE.AND P0, PT, R20, 0x1, PT ;  /* 0x000000011400780c */ /* 0x000fda0003f06270 */
[----:B------:R-:W-:Y:S05]  /*0710*/  @P0 BRA `(.L_x_14) ;  /* 0x0000000000740947 */ /* 0x000fea0003800000 */
[----:B------:R-:W-:Y:S02]  /*0720*/  ISETP.GE.AND P0, PT, R20, -0x18, PT ;  /* 0xffffffe81400780c */ /* 0x000fe40003f06270 */
[----:B------:R-:W-:-:S11]  /*0730*/  LOP3.LUT R0, R0, 0x80000000, RZ, 0xc0, !PT ;  /* 0x8000000000007812 */ /* 0x000fd600078ec0ff */
[----:B------:R-:W-:Y:S05]  /*0740*/  @!P0 BRA `(.L_x_14) ;  /* 0x0000000000688947 */ /* 0x000fea0003800000 */
[CCC-:B------:R-:W-:Y:S01]  /*0750*/  FFMA.RZ R14, R3.reuse, R21.reuse, R18.reuse ;  /* 0x00000015030e7223 */ /* 0x1c0fe2000000c012 */
[C---:B------:R-:W-:Y:S01]  /*0760*/  VIADD R17, R20.reuse, 0x20 ;  /* 0x0000002014117836 */ /* 0x040fe20000000000 */
[C---:B------:R-:W-:Y:S02]  /*0770*/  ISETP.NE.AND P3, PT, R20.reuse, RZ, PT ;  /* 0x000000ff1400720c */ /* 0x040fe40003f65270 */
[----:B------:R-:W-:Y:S02]  /*0780*/  ISETP.NE.AND P1, PT, R20, RZ, PT ;  /* 0x000000ff1400720c */ /* 0x000fe40003f25270 */
[----:B------:R-:W-:Y:S01]  /*0790*/  LOP3.LUT R16, R14, 0x7fffff, RZ, 0xc0, !PT ;  /* 0x007fffff0e107812 */ /* 0x000fe200078ec0ff */
[CCC-:B------:R-:W-:Y:S01]  /*07a0*/  FFMA.RP R14, R3.reuse, R21.reuse, R18.reuse ;  /* 0x00000015030e7223 */ /* 0x1c0fe20000008012 */
[----:B------:R-:W-:Y:S01]  /*07b0*/  FFMA.RM R3, R3, R21, R18 ;  /* 0x0000001503037223 */ /* 0x000fe20000004012 */
[----:B------:R-:W-:Y:S01]  /*07c0*/  IMAD.MOV R18, RZ, RZ, -R20 ;  /* 0x000000ffff127224 */ /* 0x000fe200078e0a14 */
[----:B------:R-:W-:-:S03]  /*07d0*/  LOP3.LUT R16, R16, 0x800000, RZ, 0xfc, !PT ;  /* 0x0080000010107812 */ /* 0x000fc600078efcff */
[----:B------:R-:W-:Y:S02]  /*07e0*/  FSETP.NEU.FTZ.AND P0, PT, R14, R3, PT ;  /* 0x000000030e00720b */ /* 0x000fe40003f1d000 */
[----:B------:R-:W-:Y:S02]  /*07f0*/  SHF.L.U32 R17, R16, R17, RZ ;  /* 0x0000001110117219 */ /* 0x000fe400000006ff */
[----:B------:R-:W-:Y:S02]  /*0800*/  SEL R3, R18, RZ, P3 ;  /* 0x000000ff12037207 */ /* 0x000fe40001800000 */
[----:B------:R-:W-:Y:S02]  /*0810*/  ISETP.NE.AND P1, PT, R17, RZ, P1 ;  /* 0x000000ff1100720c */ /* 0x000fe40000f25270 */
[----:B------:R-:W-:Y:S02]  /*0820*/  SHF.R.U32.HI R3, RZ, R3, R16 ;  /* 0x00000003ff037219 */ /* 0x000fe40000011610 */
[----:B------:R-:W-:-:S02]  /*0830*/  PLOP3.LUT P0, PT, P0, P1, PT, 0xf8, 0x8f ;  /* 0x00000000008f781c */ /* 0x000fc40000703f70 */
[----:B------:R-:W-:Y:S02]  /*0840*/  SHF.R.U32.HI R17, RZ, 0x1, R3 ;  /* 0x00000001ff117819 */ /* 0x000fe40000011603 */
[----:B------:R-:W-:-:S04]  /*0850*/  SEL R14, RZ, 0x1, !P0 ;  /* 0x00000001ff0e7807 */ /* 0x000fc80004000000 */
[----:B------:R-:W-:-:S04]  /*0860*/  LOP3.LUT R14, R14, 0x1, R17, 0xf8, !PT ;  /* 0x000000010e0e7812 */ /* 0x000fc800078ef811 */
[----:B------:R-:W-:-:S05]  /*0870*/  LOP3.LUT R14, R14, R3, RZ, 0xc0, !PT ;  /* 0x000000030e0e7212 */ /* 0x000fca00078ec0ff */
[----:B------:R-:W-:-:S05]  /*0880*/  IMAD.IADD R17, R17, 0x1, R14 ;  /* 0x0000000111117824 */ /* 0x000fca00078e020e */
[----:B------:R-:W-:Y:S01]  /*0890*/  LOP3.LUT R0, R17, R0, RZ, 0xfc, !PT ;  /* 0x0000000011007212 */ /* 0x000fe200078efcff */
[----:B------:R-:W-:Y:S06]  /*08a0*/  BRA `(.L_x_14) ;  /* 0x0000000000107947 */ /* 0x000fec0003800000 */
.L_x_13:
[----:B------:R-:W-:-:S04]  /*08b0*/  LOP3.LUT R0, R0, 0x80000000, RZ, 0xc0, !PT ;  /* 0x8000000000007812 */ /* 0x000fc800078ec0ff */
[----:B------:R-:W-:Y:S01]  /*08c0*/  LOP3.LUT R0, R0, 0x7f800000, RZ, 0xfc, !PT ;  /* 0x7f80000000007812 */ /* 0x000fe200078efcff */
[----:B------:R-:W-:Y:S06]  /*08d0*/  BRA `(.L_x_14) ;  /* 0x0000000000047947 */ /* 0x000fec0003800000 */
.L_x_12:
[----:B------:R-:W-:-:S07]  /*08e0*/  IMAD R0, R19, 0x800000, R0 ;  /* 0x0080000013007824 */ /* 0x000fce00078e0200 */
.L_x_14:
[----:B------:R-:W-:Y:S05]  /*08f0*/  BSYNC.RECONVERGENT B3 ;  /* 0x0000000000037941 */ /* 0x000fea0003800200 */
.L_x_11:
[----:B------:R-:W-:Y:S05]  /*0900*/  BRA `(.L_x_15) ;  /* 0x0000000000207947 */ /* 0x000fea0003800000 */
.L_x_10:
[----:B------:R-:W-:-:S04]  /*0910*/  LOP3.LUT R0, R18, 0x80000000, R17, 0x48, !PT ;  /* 0x8000000012007812 */ /* 0x000fc800078e4811 */
[----:B------:R-:W-:Y:S01]  /*0920*/  LOP3.LUT R0, R0, 0x7f800000, RZ, 0xfc, !PT ;  /* 0x7f80000000007812 */ /* 0x000fe200078efcff */
[----:B------:R-:W-:Y:S06]  /*0930*/  BRA `(.L_x_15) ;  /* 0x0000000000147947 */ /* 0x000fec0003800000 */
.L_x_9:
[----:B------:R-:W-:Y:S01]  /*0940*/  LOP3.LUT R0, R18, 0x80000000, R17, 0x48, !PT ;  /* 0x8000000012007812 */ /* 0x000fe200078e4811 */
[----:B------:R-:W-:Y:S06]  /*0950*/  BRA `(.L_x_15) ;  /* 0x00000000000c7947 */ /* 0x000fec0003800000 */
.L_x_8:
[----:B------:R-:W0:Y:S01]  /*0960*/  MUFU.RSQ R0, -QNAN ;  /* 0xffc0000000007908 */ /* 0x000e220000001400 */
[----:B------:R-:W-:Y:S05]  /*0970*/  BRA `(.L_x_15) ;  /* 0x0000000000047947 */ /* 0x000fea0003800000 */
.L_x_7:
[----:B------:R-:W-:-:S07]  /*0980*/  FADD.FTZ R0, R0, R3 ;  /* 0x0000000300007221 */ /* 0x000fce0000010000 */
.L_x_15:
[----:B------:R-:W-:Y:S05]  /*0990*/  BSYNC.RECONVERGENT B2 ;  /* 0x0000000000027941 */ /* 0x000fea0003800200 */
.L_x_5:
[----:B------:R-:W-:Y:S02]  /*09a0*/  IMAD.MOV.U32 R16, RZ, RZ, R12 ;  /* 0x000000ffff107224 */ /* 0x000fe400078e000c */
[----:B------:R-:W-:-:S04]  /*09b0*/  IMAD.MOV.U32 R17, RZ, RZ, 0x0 ;  /* 0x00000000ff117424 */ /* 0x000fc800078e00ff */
[----:B0-----:R-:W-:Y:S05]  /*09c0*/  RET.REL.NODEC R16 `(_Z19galaxy_distributionPiS_S_Pfi) ;  /* 0xfffffff4108c7950 */ /* 0x001fea0003c3ffff */
.L_x_16:
[----:B------:R-:W-:-:S00]  /*09d0*/  BRA `(.L_x_16) ;  /* 0xfffffffc00fc7947 */ /* 0x000fc0000383ffff */
[----:B------:R-:W-:-:S00]  /*09e0*/  NOP ;  /* 0x0000000000007918 */ /* 0x000fc00000000000 */
        /* <DEDUP_REMOVED lines=9> */
.L_x_112:


//--------------------- .text._Z18collect_histograms9GalaxySetS_PiS0_S0_i --------------------------
	.section	.text._Z18collect_histograms9GalaxySetS_PiS0_S0_i,"ax",@progbits
	.align	128
        .global         _Z18collect_histograms9GalaxySetS_PiS0_S0_i
        .type           _Z18collect_histograms9GalaxySetS_PiS0_S0_i,@function
        .size           _Z18collect_histograms9GalaxySetS_PiS0_S0_i,(.L_x_114 - _Z18collect_histograms9GalaxySetS_PiS0_S0_i)
        .other          _Z18collect_histograms9GalaxySetS_PiS0_S0_i,@"STO_CUDA_ENTRY STV_DEFAULT"
_Z18collect_histograms9GalaxySetS_PiS0_S0_i:
.text._Z18collect_histograms9GalaxySetS_PiS0_S0_i:
[----:B------:R-:W-:Y:S01]  /*0000*/  LDC R1, c[0x0][0x37c] ;  /* 0x0000df00ff017b82 */ /* 0x000fe20000000800 */
[----:B------:R-:W0:Y:S01]  /*0010*/  S2R R0, SR_TID.X ;  /* 0x0000000000007919 */ /* 0x000e220000002100 */
[----:B------:R-:W1:Y:S01]  /*0020*/  LDCU.64 UR8, c[0x0][0x358] ;  /* 0x00006b00ff0877ac */ /* 0x000e620008000a00 */
[----:B------:R-:W-:Y:S01]  /*0030*/  BSSY.RECONVERGENT B0, `(.L_x_17) ;  /* 0x000005d000007945 */ /* 0x000fe20003800200 */
[----:B------:R-:W2:Y:S01]  /*0040*/  S2R R3, SR_CTAID.X ;  /* 0x0000000000037919 */ /* 0x000ea20000002500 */
[----:B------:R-:W3:Y:S01]  /*0050*/  LDCU UR10, c[0x0][0x360] ;  /* 0x00006c00ff0a77ac */ /* 0x000ee20008000800 */
[----:B0-----:R-:W-:-:S13]  /*0060*/  ISETP.GT.U32.AND P0, PT, R0, 0x2cf, PT ;  /* 0x000002cf0000780c */ /* 0x001fda0003f04070 */
[----:B-123--:R-:W-:Y:S05]  /*0070*/  @P0 BRA `(.L_x_18) ;  /* 0x0000000400600947 */ /* 0x00efea0003800000 */
[----:B------:R-:W0:Y:S01]  /*0080*/  I2F.U32.RP R8, UR10 ;  /* 0x0000000a00087d06 */ /* 0x000e220008209000 */
[----:B------:R-:W-:Y:S01]  /*0090*/  VIADD R2, R0, UR10 ;  /* 0x0000000a00027c36 */ /* 0x000fe20008000000 */
[----:B------:R-:W-:Y:S01]  /*00a0*/  ISETP.NE.U32.AND P2, PT, RZ, UR10, PT ;  /* 0x0000000aff007c0c */ /* 0x000fe2000bf45070 */
[----:B------:R-:W-:Y:S03]  /*00b0*/  BSSY.RECONVERGENT B1, `(.L_x_19) ;  /* 0x0000030000017945 */ /* 0x000fe60003800200 */
[C---:B------:R-:W-:Y:S02]  /*00c0*/  ISETP.GE.U32.AND P0, PT, R2.reuse, 0x2d0, PT ;  /* 0x000002d00200780c */ /* 0x040fe40003f06070 */
[----:B------:R-:W-:Y:S02]  /*00d0*/  VIMNMX.U32 R7, PT, PT, R2, 0x2d0, !PT ;  /* 0x000002d002077848 */ /* 0x000fe40007fe0000 */
[----:B------:R-:W-:-:S04]  /*00e0*/  SEL R6, RZ, 0x1, P0 ;  /* 0x00000001ff067807 */ /* 0x000fc80000000000 */
[----:B------:R-:W-:Y:S01]  /*00f0*/  IADD3 R7, PT, PT, R7, -R2, -R6 ;  /* 0x8000000207077210 */ /* 0x000fe20007ffe806 */
[----:B0-----:R-:W0:Y:S02]  /*0100*/  MUFU.RCP R8, R8 ;  /* 0x0000000800087308 */ /* 0x001e240000001000 */
[----:B0-----:R-:W-:-:S06]  /*0110*/  VIADD R4, R8, 0xffffffe ;  /* 0x0ffffffe08047836 */ /* 0x001fcc0000000000 */
[----:B------:R0:W1:Y:S02]  /*0120*/  F2I.FTZ.U32.TRUNC.NTZ R5, R4 ;  /* 0x0000000400057305 */ /* 0x000064000021f000 */
[----:B0-----:R-:W-:Y:S02]  /*0130*/  IMAD.MOV.U32 R4, RZ, RZ, RZ ;  /* 0x000000ffff047224 */ /* 0x001fe400078e00ff */
[----:B-1----:R-:W-:-:S04]  /*0140*/  IMAD.MOV R9, RZ, RZ, -R5 ;  /* 0x000000ffff097224 */ /* 0x002fc800078e0a05 */
[----:B------:R-:W-:-:S04]  /*0150*/  IMAD R9, R9, UR10, RZ ;  /* 0x0000000a09097c24 */ /* 0x000fc8000f8e02ff */
[----:B------:R-:W-:-:S06]  /*0160*/  IMAD.HI.U32 R8, R5, R9, R4 ;  /* 0x0000000905087227 */ /* 0x000fcc00078e0004 */
[----:B------:R-:W-:-:S04]  /*0170*/  IMAD.HI.U32 R5, R8, R7, RZ ;  /* 0x0000000708057227 */ /* 0x000fc800078e00ff */
[----:B------:R-:W-:-:S04]  /*0180*/  IMAD.MOV R2, RZ, RZ, -R5 ;  /* 0x000000ffff027224 */ /* 0x000fc800078e0a05 */
[----:B------:R-:W-:-:S05]  /*0190*/  IMAD R7, R2, UR10, R7 ;  /* 0x0000000a02077c24 */ /* 0x000fca000f8e0207 */
[----:B------:R-:W-:-:S13]  /*01a0*/  ISETP.GE.U32.AND P0, PT, R7, UR10, PT ;  /* 0x0000000a07007c0c */ /* 0x000fda000bf06070 */
[----:B------:R-:W-:Y:S02]  /*01b0*/  @P0 VIADD R7, R7, -UR10 ;  /* 0x8000000a07070c36 */ /* 0x000fe40008000000 */
[----:B------:R-:W-:-:S03]  /*01c0*/  @P0 VIADD R5, R5, 0x1 ;  /* 0x0000000105050836 */ /* 0x000fc60000000000 */
[----:B------:R-:W-:-:S13]  /*01d0*/  ISETP.GE.U32.AND P1, PT, R7, UR10, PT ;  /* 0x0000000a07007c0c */ /* 0x000fda000bf26070 */
[----:B------:R-:W-:Y:S02]  /*01e0*/  @P1 IADD3 R5, PT, PT, R5, 0x1, RZ ;  /* 0x0000000105051810 */ /* 0x000fe40007ffe0ff */
[----:B------:R-:W-:-:S05]  /*01f0*/  @!P2 LOP3.LUT R5, RZ, UR10, RZ, 0x33, !PT ;  /* 0x0000000aff05ac12 */ /* 0x000fca000f8e33ff */
[----:B------:R-:W-:-:S05]  /*0200*/  IMAD.IADD R4, R6, 0x1, R5 ;  /* 0x0000000106047824 */ /* 0x000fca00078e0205 */
[C---:B------:R-:W-:Y:S02]  /*0210*/  LOP3.LUT R2, R4.reuse, 0x3, RZ, 0xc0, !PT ;  /* 0x0000000304027812 */ /* 0x040fe400078ec0ff */
[----:B------:R-:W-:Y:S02]  /*0220*/  ISETP.GE.U32.AND P1, PT, R4, 0x3, PT ;  /* 0x000000030400780c */ /* 0x000fe40003f26070 */
[----:B------:R-:W-:Y:S01]  /*0230*/  ISETP.NE.AND P0, PT, R2, 0x3, PT ;  /* 0x000000030200780c */ /* 0x000fe20003f05270 */
[----:B------:R-:W-:-:S12]  /*0240*/  IMAD.MOV.U32 R2, RZ, RZ, R0 ;  /* 0x000000ffff027224 */ /* 0x000fd800078e0000 */
[----:B------:R-:W-:Y:S05]  /*0250*/  @!P0 BRA `(.L_x_20) ;  /* 0x0000000000548947 */ /* 0x000fea0003800000 */
[----:B------:R-:W0:Y:S01]  /*0260*/  S2R R11, SR_CgaCtaId ;  /* 0x00000000000b7919 */ /* 0x000e220000008800 */
[----:B------:R-:W-:Y:S01]  /*0270*/  MOV R2, 0x400 ;  /* 0x0000040000027802 */ /* 0x000fe20000000f00 */
[----:B------:R-:W-:-:S04]  /*0280*/  VIADD R4, R4, 0x1 ;  /* 0x0000000104047836 */ /* 0x000fc80000000000 */
[----:B------:R-:W-:Y:S01]  /*0290*/  VIADD R5, R2, 0xb40 ;  /* 0x00000b4002057836 */ /* 0x000fe20000000000 */
[----:B------:R-:W-:Y:S01]  /*02a0*/  LOP3.LUT R10, R4, 0x3, RZ, 0xc0, !PT ;  /* 0x00000003040a7812 */ /* 0x000fe200078ec0ff */
[----:B------:R-:W-:Y:S01]  /*02b0*/  VIADD R6, R2, 0x1680 ;  /* 0x0000168002067836 */ /* 0x000fe20000000000 */
[C---:B0-----:R-:W-:Y:S01]  /*02c0*/  LEA R7, R11.reuse, R2, 0x18 ;  /* 0x000000020b077211 */ /* 0x041fe200078ec0ff */
[----:B------:R-:W-:Y:S01]  /*02d0*/  IMAD.MOV.U32 R2, RZ, RZ, R0 ;  /* 0x000000ffff027224 */ /* 0x000fe200078e0000 */
[C---:B------:R-:W-:Y:S01]  /*02e0*/  LEA R9, R11.reuse, R5, 0x18 ;  /* 0x000000050b097211 */ /* 0x040fe200078ec0ff */
[----:B------:R-:W-:Y:S01]  /*02f0*/  IMAD.MOV.U32 R5, RZ, RZ, RZ ;  /* 0x000000ffff057224 */ /* 0x000fe200078e00ff */
[----:B------:R-:W-:-:S07]  /*0300*/  LEA R11, R11, R6, 0x18 ;  /* 0x000000060b0b7211 */ /* 0x000fce00078ec0ff */
.L_x_21:
[C---:B------:R-:W-:Y:S01]  /*0310*/  LEA R4, R2.reuse, R7, 0x2 ;  /* 0x0000000702047211 */ /* 0x040fe200078e10ff */
[C---:B------:R-:W-:Y:S02]  /*0320*/  IMAD R6, R2.reuse, 0x4, R9 ;  /* 0x0000000402067824 */ /* 0x040fe400078e0209 */
[C---:B------:R-:W-:Y:S02]  /*0330*/  IMAD R8, R2.reuse, 0x4, R11 ;  /* 0x0000000402087824 */ /* 0x040fe400078e020b */
[----:B------:R0:W-:Y:S01]  /*0340*/  STS [R4], RZ ;  /* 0x000000ff04007388 */ /* 0x0001e20000000800 */
[----:B------:R-:W-:Y:S02]  /*0350*/  VIADD R5, R5, 0x1 ;  /* 0x0000000105057836 */ /* 0x000fe40000000000 */
[----:B------:R-:W-:Y:S01]  /*0360*/  VIADD R2, R2, UR10 ;  /* 0x0000000a02027c36 */ /* 0x000fe20008000000 */
[----:B------:R0:W-:Y:S02]  /*0370*/  STS [R6], RZ ;  /* 0x000000ff06007388 */ /* 0x0001e40000000800 */
[----:B------:R-:W-:-:S02]  /*0380*/  ISETP.NE.AND P0, PT, R5, R10, PT ;  /* 0x0000000a0500720c */ /* 0x000fc40003f05270 */
[----:B------:R0:W-:Y:S11]  /*0390*/  STS [R8], RZ ;  /* 0x000000ff08007388 */ /* 0x0001f60000000800 */
[----:B0-----:R-:W-:Y:S05]  /*03a0*/  @P0 BRA `(.L_x_21) ;  /* 0xfffffffc00d80947 */ /* 0x001fea000383ffff */
.L_x_20:
[----:B------:R-:W-:Y:S05]  /*03b0*/  BSYNC.RECONVERGENT B1 ;  /* 0x0000000000017941 */ /* 0x000fea0003800200 */
.L_x_19:
[----:B------:R-:W-:Y:S05]  /*03c0*/  @!P1 BRA `(.L_x_18) ;  /* 0x00000000008c9947 */ /* 0x000fea0003800000 */
[----:B------:R-:W0:Y:S01]  /*03d0*/  S2R R5, SR_CgaCtaId ;  /* 0x0000000000057919 */ /* 0x000e220000008800 */
[----:B------:R-:W-:-:S05]  /*03e0*/  MOV R4, 0x400 ;  /* 0x0000040000047802 */ /* 0x000fca0000000f00 */
[C---:B------:R-:W-:Y:S02]  /*03f0*/  VIADD R6, R4.reuse, 0xb40 ;  /* 0x00000b4004067836 */ /* 0x040fe40000000000 */
[----:B------:R-:W-:Y:S01]  /*0400*/  VIADD R8, R4, 0x1680 ;  /* 0x0000168004087836 */ /* 0x000fe20000000000 */
[C---:B0-----:R-:W-:Y:S02]  /*0410*/  LEA R13, R5.reuse, R4, 0x18 ;  /* 0x00000004050d7211 */ /* 0x041fe400078ec0ff */
[C---:B------:R-:W-:Y:S02]  /*0420*/  LEA R15, R5.reuse, R6, 0x18 ;  /* 0x00000006050f7211 */ /* 0x040fe400078ec0ff */
[----:B------:R-:W-:-:S07]  /*0430*/  LEA R17, R5, R8, 0x18 ;  /* 0x0000000805117211 */ /* 0x000fce00078ec0ff */
.L_x_22:
[----:B0-----:R-:W0:Y:S01]  /*0440*/  LDC R19, c[0x0][0x360] ;  /* 0x0000d800ff137b82 */ /* 0x001e220000000800 */
[C---:B------:R-:W-:Y:S01]  /*0450*/  LEA R9, R2.reuse, R13, 0x2 ;  /* 0x0000000d02097211 */ /* 0x040fe200078e10ff */
[C---:B------:R-:W-:Y:S02]  /*0460*/  IMAD R10, R2.reuse, 0x4, R15 ;  /* 0x00000004020a7824 */ /* 0x040fe400078e020f */
[----:B------:R-:W-:Y:S02]  /*0470*/  IMAD R12, R2, 0x4, R17 ;  /* 0x00000004020c7824 */ /* 0x000fe400078e0211 */
[----:B------:R1:W-:Y:S04]  /*0480*/  STS [R9], RZ ;  /* 0x000000ff09007388 */ /* 0x0003e80000000800 */
[----:B------:R2:W-:Y:S04]  /*0490*/  STS [R10], RZ ;  /* 0x000000ff0a007388 */ /* 0x0005e80000000800 */
[----:B------:R3:W-:Y:S01]  /*04a0*/  STS [R12], RZ ;  /* 0x000000ff0c007388 */ /* 0x0007e20000000800 */
[----:B0-----:R-:W-:-:S02]  /*04b0*/  IMAD R5, R19, 0x4, R10 ;  /* 0x0000000413057824 */ /* 0x001fc400078e020a */
[C---:B------:R-:W-:Y:S02]  /*04c0*/  IMAD R4, R19.reuse, 0x4, R9 ;  /* 0x0000000413047824 */ /* 0x040fe400078e0209 */
[C---:B------:R-:W-:Y:S01]  /*04d0*/  IMAD R6, R19.reuse, 0x4, R12 ;  /* 0x0000000413067824 */ /* 0x040fe200078e020c */
[C---:B------:R-:W-:Y:S01]  /*04e0*/  LEA R8, R19.reuse, R5, 0x2 ;  /* 0x0000000513087211 */ /* 0x040fe200078e10ff */
[C---:B------:R-:W-:Y:S01]  /*04f0*/  IMAD R7, R19.reuse, 0x4, R4 ;  /* 0x0000000413077824 */ /* 0x040fe200078e0204 */
[----:B------:R0:W-:Y:S01]  /*0500*/  STS [R4], RZ ;  /* 0x000000ff04007388 */ /* 0x0001e20000000800 */
[C---:B-1----:R-:W-:Y:S02]  /*0510*/  IMAD R9, R19.reuse, 0x4, R6 ;  /* 0x0000000413097824 */ /* 0x042fe400078e0206 */
[C---:B--2---:R-:W-:Y:S01]  /*0520*/  IMAD R10, R19.reuse, 0x4, R7 ;  /* 0x00000004130a7824 */ /* 0x044fe200078e0207 */
[----:B------:R0:W-:Y:S01]  /*0530*/  STS [R5], RZ ;  /* 0x000000ff05007388 */ /* 0x0001e20000000800 */
[----:B------:R-:W-:-:S02]  /*0540*/  IMAD R11, R19, 0x4, R8 ;  /* 0x00000004130b7824 */ /* 0x000fc400078e0208 */
[C---:B---3--:R-:W-:Y:S01]  /*0550*/  IMAD R12, R19.reuse, 0x4, R9 ;  /* 0x00000004130c7824 */ /* 0x048fe200078e0209 */
[----:B------:R0:W-:Y:S01]  /*0560*/  STS [R6], RZ ;  /* 0x000000ff06007388 */ /* 0x0001e20000000800 */
[----:B------:R-:W-:-:S03]  /*0570*/  IMAD R2, R19, 0x4, R2 ;  /* 0x0000000413027824 */ /* 0x000fc600078e0202 */
[----:B------:R0:W-:Y:S02]  /*0580*/  STS [R7], RZ ;  /* 0x000000ff07007388 */ /* 0x0001e40000000800 */
[----:B------:R-:W-:Y:S02]  /*0590*/  ISETP.GE.U32.AND P0, PT, R2, 0x2d0, PT ;  /* 0x000002d00200780c */ /* 0x000fe40003f06070 */
[----:B------:R0:W-:Y:S04]  /*05a0*/  STS [R8], RZ ;  /* 0x000000ff08007388 */ /* 0x0001e80000000800 */
[----:B------:R0:W-:Y:S04]  /*05b0*/  STS [R9], RZ ;  /* 0x000000ff09007388 */ /* 0x0001e80000000800 */
[----:B------:R0:W-:Y:S04]  /*05c0*/  STS [R10], RZ ;  /* 0x000000ff0a007388 */ /* 0x0001e80000000800 */
[----:B------:R0:W-:Y:S04]  /*05d0*/  STS [R11], RZ ;  /* 0x000000ff0b007388 */ /* 0x0001e80000000800 */
[----:B------:R0:W-:Y:S01]  /*05e0*/  STS [R12], RZ ;  /* 0x000000ff0c007388 */ /* 0x0001e20000000800 */
[----:B------:R-:W-:Y:S05]  /*05f0*/  @!P0 BRA `(.L_x_22) ;  /* 0xfffffffc00908947 */ /* 0x000fea000383ffff */
.L_x_18:
[----:B------:R-:W-:Y:S05]  /*0600*/  BSYNC.RECONVERGENT B0 ;  /* 0x0000000000007941 */ /* 0x000fea0003800200 */
.L_x_17:
[----:B------:R-:W1:Y:S02]  /*0610*/  LDCU UR4, c[0x0][0x3a8] ;  /* 0x00007500ff0477ac */ /* 0x000e640008000800 */
[----:B-1----:R-:W-:Y:S01]  /*0620*/  UISETP.GE.AND UP0, UPT, UR4, 0x1, UPT ;  /* 0x000000010400788c */ /* 0x002fe2000bf06270 */
[----:B------:R-:W-:Y:S08]  /*0630*/  BAR.SYNC.DEFER_BLOCKING 0x0 ;  /* 0x0000000000007b1d */ /* 0x000ff00000010000 */
[----:B------:R-:W-:Y:S05]  /*0640*/  BRA.U !UP0, `(.L_x_23) ;  /* 0x00000075084c7547 */ /* 0x000fea000b800000 */
[----:B------:R-:W1:Y:S01]  /*0650*/  LDCU UR6, c[0x0][0x370] ;  /* 0x00006e00ff0677ac */ /* 0x000e620008000800 */
[----:B------:R-:W-:Y:S01]  /*0660*/  BSSY.RECONVERGENT B1, `(.L_x_23) ;  /* 0x0000751000017945 */ /* 0x000fe20003800200 */
[----:B------:R-:W-:Y:S02]  /*0670*/  IMAD R2, R3, UR10, R0 ;  /* 0x0000000a03027c24 */ /* 0x000fe4000f8e0200 */
[----:B0-----:R-:W-:Y:S01]  /*0680*/  IMAD.MOV.U32 R4, RZ, RZ, RZ ;  /* 0x000000ffff047224 */ /* 0x001fe200078e00ff */
[----:B-1----:R-:W-:-:S12]  /*0690*/  UIMAD UR6, UR10, UR6, URZ ;  /* 0x000000060a0672a4 */ /* 0x002fd8000f8e02ff */
.L_x_105:
[----:B0-----:R-:W0:Y:S01]  /*06a0*/  LDCU UR4, c[0x0][0x3a8] ;  /* 0x00007500ff0477ac */ /* 0x001e220008000800 */
[----:B------:R-:W-:Y:S01]  /*06b0*/  BSSY.RECONVERGENT B0, `(.L_x_24) ;  /* 0x0000748000007945 */ /* 0x000fe20003800200 */
[----:B0-----:R-:W-:-:S04]  /*06c0*/  MOV R13, UR4 ;  /* 0x00000004000d7c02 */ /* 0x001fc80008000f00 */
[----:B------:R-:W-:-:S13]  /*06d0*/  ISETP.GE.AND P0, PT, R2, R13, PT ;  /* 0x0000000d0200720c */ /* 0x000fda0003f06270 */
[----:B------:R-:W-:Y:S05]  /*06e0*/  @P0 BRA `(.L_x_25) ;  /* 0x0000007400100947 */ /* 0x000fea0003800000 */
[----:B------:R-:W0:Y:S02]  /*06f0*/  LDC.64 R8, c[0x0][0x380] ;  /* 0x0000e000ff087b82 */ /* 0x000e240000000a00 */
[----:B0-----:R-:W-:-:S05]  /*0700*/  IMAD.WIDE.U32 R8, R4, 0x8, R8 ;  /* 0x0000000804087825 */ /* 0x001fca00078e0008 */
[----:B------:R-:W2:Y:S04]  /*0710*/  LDG.E R5, desc[UR8][R8.64] ;  /* 0x0000000808057981 */ /* 0x000ea8000c1e1900 */
[----:B------:R0:W5:Y:S02]  /*0720*/  LDG.E R6, desc[UR8][R8.64+0x4] ;  /* 0x0000040808067981 */ /* 0x000164000c1e1900 */
[----:B0-----:R-:W-:Y:S02]  /*0730*/  IMAD.MOV.U32 R9, RZ, RZ, R2 ;  /* 0x000000ffff097224 */ /* 0x001fe400078e0002 */
[C---:B--2---:R-:W-:Y:S01]  /*0740*/  FMUL R10, R5.reuse, 0.63661974668502807617 ;  /* 0x3f22f983050a7820 */ /* 0x044fe20000400000 */
[----:B------:R-:W-:Y:S01]  /*0750*/  SHF.R.U32.HI R11, RZ, 0x17, R5 ;  /* 0x00000017ff0b7819 */ /* 0x000fe20000011605 */
[C---:B------:R-:W-:Y:S01]  /*0760*/  IMAD.SHL.U32 R15, R5.reuse, 0x100, RZ ;  /* 0x00000100050f7824 */ /* 0x040fe200078e00ff */
[----:B------:R-:W-:-:S02]  /*0770*/  FSETP.GE.AND P0, PT, |R5|, 105615, PT ;  /* 0x47ce47800500780b */ /* 0x000fc40003f06200 */
[----:B------:R-:W-:Y:S01]  /*0780*/  LOP3.LUT R13, R11, 0xe0, RZ, 0xc0, !PT ;  /* 0x000000e00b0d7812 */ /* 0x000fe200078ec0ff */
[----:B------:R-:W0:Y:S01]  /*0790*/  F2I.NTZ R10, R10 ;  /* 0x0000000a000a7305 */ /* 0x000e220000203100 */
[----:B------:R-:W-:Y:S02]  /*07a0*/  FSETP.EQ.OR P1, PT, |R5|, +INF , !P0 ;  /* 0x7f8000000500780b */ /* 0x000fe40004722600 */
[----:B------:R-:W-:Y:S01]  /*07b0*/  LOP3.LUT R8, R11, 0x1f, RZ, 0xc0, !PT ;  /* 0x0000001f0b087812 */ /* 0x000fe200078ec0ff */
[----:B------:R-:W-:-:S05]  /*07c0*/  VIADD R13, R13, 0xffffff80 ;  /* 0xffffff800d0d7836 */ /* 0x000fca0000000000 */
[----:B------:R-:W-:-:S05]  /*07d0*/  SHF.R.U32.HI R13, RZ, 0x5, R13 ;  /* 0x00000005ff0d7819 */ /* 0x000fca000001160d */
[----:B------:R-:W-:Y:S01]  /*07e0*/  IMAD.U32 R11, R13, -0x4, RZ ;  /* 0xfffffffc0d0b7824 */ /* 0x000fe200078e00ff */
[----:B0-----:R-:W-:Y:S02]  /*07f0*/  I2FP.F32.S32 R12, R10 ;  /* 0x0000000a000c7245 */ /* 0x001fe40000201400 */
[----:B------:R-:W-:-:S03]  /*0800*/  LOP3.LUT R10, R15, 0x80000000, RZ, 0xfc, !PT ;  /* 0x800000000f0a7812 */ /* 0x000fc600078efcff */
[----:B------:R-:W-:-:S04]  /*0810*/  FFMA R7, R12, -1.5707962512969970703, R5 ;  /* 0xbfc90fda0c077823 */ /* 0x000fc80000000005 */
[----:B------:R-:W-:-:S04]  /*0820*/  FFMA R7, R12, -7.5497894158615963534e-08, R7 ;  /* 0xb3a221680c077823 */ /* 0x000fc80000000007 */
[----:B------:R-:W-:Y:S01]  /*0830*/  FFMA R7, R12, -5.3903029534742383927e-15, R7 ;  /* 0xa7c234c50c077823 */ /* 0x000fe20000000007 */
[----:B------:R-:W-:Y:S01]  /*0840*/  P2R R12, PR, RZ, 0x2 ;  /* 0x00000002ff0c7803 */ /* 0x000fe20000000000 */
[----:B------:R-:W-:-:S07]  /*0850*/  @P0 FMUL R7, RZ, R5 ;  /* 0x00000005ff070220 */ /* 0x000fce0000400000 */
.L_x_104:
[----:B0-----:R-:W0:Y:S01]  /*0860*/  LDC.64 R22, c[0x0][0x388] ;  /* 0x0000e200ff167b82 */ /* 0x001e220000000a00 */
[----:B------:R-:W-:Y:S01]  /*0870*/  ISETP.NE.AND P1, PT, R12, RZ, PT ;  /* 0x000000ff0c00720c */ /* 0x000fe20003f25270 */
[----:B0-----:R-:W-:-:S05]  /*0880*/  IMAD.WIDE R24, R9, 0x8, R22 ;  /* 0x0000000809187825 */ /* 0x001fca00078e0216 */
[----:B-----5:R0:W5:Y:S04]  /*0890*/  LDG.E R13, desc[UR8][R24.64] ;  /* 0x00000008180d7981 */ /* 0x020168000c1e1900 */
[----:B------:R0:W5:Y:S01]  /*08a0*/  LDG.E R15, desc[UR8][R24.64+0x4] ;  /* 0x00000408180f7981 */ /* 0x000162000c1e1900 */
[C---:B------:R-:W-:Y:S01]  /*08b0*/  FMUL R28, R5.reuse, 0.63661974668502807617 ;  /* 0x3f22f983051c7820 */ /* 0x040fe20000400000 */
[----:B------:R-:W-:Y:S01]  /*08c0*/  FSETP.GE.AND P0, PT, |R5|, 105615, PT ;  /* 0x47ce47800500780b */ /* 0x000fe20003f06200 */
[----:B------:R-:W-:Y:S01]  /*08d0*/  BSSY.RECONVERGENT B2, `(.L_x_26) ;  /* 0x0000058000027945 */ /* 0x000fe20003800200 */
[----:B------:R-:W-:Y:S01]  /*08e0*/  IMAD.MOV.U32 R21, RZ, RZ, R7 ;  /* 0x000000ffff157224 */ /* 0x000fe200078e0007 */
[----:B------:R-:W1:Y:S02]  /*08f0*/  F2I.NTZ R26, R28 ;  /* 0x0000001c001a7305 */ /* 0x000e640000203100 */
[----:B-1----:R-:W-:-:S05]  /*0900*/  SEL R26, R26, RZ, !P0 ;  /* 0x000000ff1a1a7207 */ /* 0x002fca0004000000 */
[----:B------:R-:W-:Y:S01]  /*0910*/  IMAD.MOV.U32 R27, RZ, RZ, R26 ;  /* 0x000000ffff1b7224 */ /* 0x000fe200078e001a */
[----:B0-----:R-:W-:Y:S06]  /*0920*/  @P1 BRA `(.L_x_27) ;  /* 0x0000000400481947 */ /* 0x001fec0003800000 */
[----:B------:R-:W-:Y:S02]  /*0930*/  HFMA2 R27, -RZ, RZ, 0, 0 ;  /* 0x00000000ff1b7431 */ /* 0x000fe400000001ff */
[----:B------:R-:W-:Y:S01]  /*0940*/  IMAD.MOV.U32 R30, RZ, RZ, RZ ;  /* 0x000000ffff1e7224 */ /* 0x000fe200078e00ff */
[----:B------:R-:W0:Y:S01]  /*0950*/  LDCU.64 UR12, c[0x4][URZ] ;  /* 0x01000000ff0c77ac */ /* 0x000e220008000a00 */
[----:B------:R-:W-:Y:S01]  /*0960*/  UMOV UR5, URZ ;  /* 0x000000ff00057c82 */ /* 0x000fe20008000000 */
[----:B------:R-:W-:-:S05]  /*0970*/  UMOV UR4, URZ ;  /* 0x000000ff00047c82 */ /* 0x000fca0008000000 */
.L_x_28:
[----:B0-----:R-:W-:Y:S02]  /*0980*/  IMAD.U32 R25, RZ, RZ, UR13 ;  /* 0x0000000dff197e24 */ /* 0x001fe4000f8e00ff */
[----:B------:R-:W-:-:S05]  /*0990*/  IMAD.U32 R24, RZ, RZ, UR12 ;  /* 0x0000000cff187e24 */ /* 0x000fca000f8e00ff */
[----:B------:R-:W2:Y:S01]  /*09a0*/  LDG.E.CONSTANT R25, desc[UR8][R24.64] ;  /* 0x0000000818197981 */ /* 0x000ea2000c1e9900 */
[----:B------:R-:W-:Y:S01]  /*09b0*/  UIADD3 UR4, UPT, UPT, UR4, 0x1, URZ ;  /* 0x0000000104047890 */ /* 0x000fe2000fffe0ff */
[C---:B------:R-:W-:Y:S01]  /*09c0*/  ISETP.EQ.AND P0, PT, R30.reuse, RZ, PT ;  /* 0x000000ff1e00720c */ /* 0x040fe20003f02270 */
[----:B------:R-:W-:Y:S01]  /*09d0*/  UIADD3 UR12, UP1, UPT, UR12, 0x4, URZ ;  /* 0x000000040c0c7890 */ /* 0x000fe2000ff3e0ff */
[C---:B------:R-:W-:Y:S01]  /*09e0*/  ISETP.EQ.AND P1, PT, R30.reuse, 0x4, PT ;  /* 0x000000041e00780c */ /* 0x040fe20003f22270 */
[----:B------:R-:W-:Y:S01]  /*09f0*/  UISETP.NE.AND UP0, UPT, UR4, 0x6, UPT ;  /* 0x000000060400788c */ /* 0x000fe2000bf05270 */
[C---:B------:R-:W-:Y:S01]  /*0a00*/  ISETP.EQ.AND P3, PT, R30.reuse, 0xc, PT ;  /* 0x0000000c1e00780c */ /* 0x040fe20003f62270 */
[----:B------:R-:W-:Y:S01]  /*0a10*/  UIADD3.X UR13, UPT, UPT, URZ, UR13, URZ, UP1, !UPT ;  /* 0x0000000dff0d7290 */ /* 0x000fe20008ffe4ff */
[C---:B------:R-:W-:Y:S02]  /*0a20*/  ISETP.EQ.AND P4, PT, R30.reuse, 0x10, PT ;  /* 0x000000101e00780c */ /* 0x040fe40003f82270 */
[----:B------:R-:W-:Y:S01]  /*0a30*/  ISETP.EQ.AND P5, PT, R30, 0x14, PT ;  /* 0x000000141e00780c */ /* 0x000fe20003fa2270 */
[----:B--2---:R-:W-:-:S03]  /*0a40*/  IMAD.WIDE.U32 R28, R25, R10, RZ ;  /* 0x0000000a191c7225 */ /* 0x004fc600078e00ff */
[----:B------:R-:W-:-:S04]  /*0a50*/  IADD3 R21, P2, PT, R28, R27, RZ ;  /* 0x0000001b1c157210 */ /* 0x000fc80007f5e0ff */
[----:B------:R-:W-:Y:S01]  /*0a60*/  IADD3.X R27, PT, PT, R29, UR5, RZ, P2, !PT ;  /* 0x000000051d1b7c10 */ /* 0x000fe200097fe4ff */
[--C-:B------:R-:W-:Y:S01]  /*0a70*/  @P0 IMAD.MOV.U32 R14, RZ, RZ, R21.reuse ;  /* 0x000000ffff0e0224 */ /* 0x100fe200078e0015 */
[C---:B------:R-:W-:Y:S01]  /*0a80*/  ISETP.EQ.AND P2, PT, R30.reuse, 0x8, PT ;  /* 0x000000081e00780c */ /* 0x040fe20003f42270 */
[--C-:B------:R-:W-:Y:S01]  /*0a90*/  @P1 IMAD.MOV.U32 R16, RZ, RZ, R21.reuse ;  /* 0x000000ffff101224 */ /* 0x100fe200078e0015 */
[----:B------:R-:W-:Y:S01]  /*0aa0*/  @P3 MOV R18, R21 ;  /* 0x0000001500123202 */ /* 0x000fe20000000f00 */
[--C-:B------:R-:W-:Y:S02]  /*0ab0*/  @P4 IMAD.MOV.U32 R19, RZ, RZ, R21.reuse ;  /* 0x000000ffff134224 */ /* 0x100fe400078e0015 */
[----:B------:R-:W-:Y:S02]  /*0ac0*/  @P5 IMAD.MOV.U32 R20, RZ, RZ, R21 ;  /* 0x000000ffff145224 */ /* 0x000fe400078e0015 */
[----:B------:R-:W-:-:S06]  /*0ad0*/  VIADD R30, R30, 0x4 ;  /* 0x000000041e1e7836 */ /* 0x000fcc0000000000 */
[----:B------:R-:W-:Y:S01]  /*0ae0*/  @P2 IMAD.MOV.U32 R17, RZ, RZ, R21 ;  /* 0x000000ffff112224 */ /* 0x000fe200078e0015 */
[----:B------:R-:W-:Y:S06]  /*0af0*/  BRA.U UP0, `(.L_x_28) ;  /* 0xfffffffd00a07547 */ /* 0x000fec000b83ffff */
[C---:B------:R-:W-:Y:S01]  /*0b00*/  ISETP.EQ.AND P3, PT, R11.reuse, -0x18, PT ;  /* 0xffffffe80b00780c */ /* 0x040fe20003f62270 */
[----:B------:R-:W-:Y:S01]  /*0b10*/  BSSY.RECONVERGENT B3, `(.L_x_29) ;  /* 0x0000022000037945 */ /* 0x000fe20003800200 */
[C---:B------:R-:W-:Y:S02]  /*0b20*/  ISETP.EQ.AND P4, PT, R11.reuse, -0x14, PT ;  /* 0xffffffec0b00780c */ /* 0x040fe40003f82270 */
[C---:B------:R-:W-:Y:S02]  /*0b30*/  ISETP.EQ.AND P0, PT, R11.reuse, -0x10, PT ;  /* 0xfffffff00b00780c */ /* 0x040fe40003f02270 */
[C---:B------:R-:W-:Y:S02]  /*0b40*/  ISETP.EQ.AND P1, PT, R11.reuse, -0xc, PT ;  /* 0xfffffff40b00780c */ /* 0x040fe40003f22270 */
[----:B------:R-:W-:Y:S02]  /*0b50*/  ISETP.EQ.AND P2, PT, R11, -0x8, PT ;  /* 0xfffffff80b00780c */ /* 0x000fe40003f42270 */
[----:B------:R-:W-:-:S02]  /*0b60*/  ISETP.NE.AND P6, PT, R8, RZ, PT ;  /* 0x000000ff0800720c */ /* 0x000fc40003fc5270 */
[C---:B------:R-:W-:Y:S01]  /*0b70*/  ISETP.EQ.AND P5, PT, R11.reuse, 0x4, PT ;  /* 0x000000040b00780c */ /* 0x040fe20003fa2270 */
[--C-:B------:R-:W-:Y:S01]  /*0b80*/  @P3 IMAD.MOV.U32 R21, RZ, RZ, R14.reuse ;  /* 0x000000ffff153224 */ /* 0x100fe200078e000e */
[C---:B------:R-:W-:Y:S01]  /*0b90*/  ISETP.EQ.AND P3, PT, R11.reuse, -0x4, PT ;  /* 0xfffffffc0b00780c */ /* 0x040fe20003f62270 */
[----:B------:R-:W-:Y:S02]  /*0ba0*/  @P4 IMAD.MOV.U32 R24, RZ, RZ, R14 ;  /* 0x000000ffff184224 */ /* 0x000fe400078e000e */
[----:B------:R-:W-:Y:S01]  /*0bb0*/  @P4 IMAD.MOV.U32 R21, RZ, RZ, R16 ;  /* 0x000000ffff154224 */ /* 0x000fe200078e0010 */
[----:B------:R-:W-:Y:S01]  /*0bc0*/  ISETP.EQ.AND P4, PT, R11, RZ, PT ;  /* 0x000000ff0b00720c */ /* 0x000fe20003f82270 */
[--C-:B------:R-:W-:Y:S01]  /*0bd0*/  @P0 IMAD.MOV.U32 R21, RZ, RZ, R17.reuse ;  /* 0x000000ffff150224 */ /* 0x100fe200078e0011 */
[----:B------:R-:W-:Y:S01]  /*0be0*/  @P0 MOV R24, R16 ;  /* 0x0000001000180202 */ /* 0x000fe20000000f00 */
[----:B------:R-:W-:Y:S02]  /*0bf0*/  @P1 IMAD.MOV.U32 R24, RZ, RZ, R17 ;  /* 0x000000ffff181224 */ /* 0x000fe400078e0011 */
[----:B------:R-:W-:-:S02]  /*0c00*/  @P1 IMAD.MOV.U32 R21, RZ, RZ, R18 ;  /* 0x000000ffff151224 */ /* 0x000fc400078e0012 */
[----:B------:R-:W-:Y:S02]  /*0c10*/  @P2 IMAD.MOV.U32 R24, RZ, RZ, R18 ;  /* 0x000000ffff182224 */ /* 0x000fe400078e0012 */
[--C-:B------:R-:W-:Y:S01]  /*0c20*/  @P2 IMAD.MOV.U32 R21, RZ, RZ, R19.reuse ;  /* 0x000000ffff152224 */ /* 0x100fe200078e0013 */
[----:B------:R-:W-:Y:S01]  /*0c30*/  @P3 MOV R21, R20 ;  /* 0x0000001400153202 */ /* 0x000fe20000000f00 */
[----:B------:R-:W-:Y:S02]  /*0c40*/  @P3 IMAD.MOV.U32 R24, RZ, RZ, R19 ;  /* 0x000000ffff183224 */ /* 0x000fe400078e0013 */
[----:B------:R-:W-:Y:S02]  /*0c50*/  @P4 IMAD.MOV.U32 R24, RZ, RZ, R20 ;  /* 0x000000ffff184224 */ /* 0x000fe400078e0014 */
[--C-:B------:R-:W-:Y:S02]  /*0c60*/  @P4 IMAD.MOV.U32 R21, RZ, RZ, R27.reuse ;  /* 0x000000ffff154224 */ /* 0x100fe400078e001b */
[----:B------:R-:W-:Y:S01]  /*0c70*/  @P5 IMAD.MOV.U32 R24, RZ, RZ, R27 ;  /* 0x000000ffff185224 */ /* 0x000fe200078e001b */
[----:B------:R-:W-:Y:S06]  /*0c80*/  @!P6 BRA `(.L_x_30) ;  /* 0x000000000028e947 */ /* 0x000fec0003800000 */
[----:B------:R-:W-:Y:S01]  /*0c90*/  @P0 IMAD.MOV.U32 R25, RZ, RZ, R14 ;  /* 0x000000ffff190224 */ /* 0x000fe200078e000e */
[----:B------:R-:W-:Y:S01]  /*0ca0*/  ISETP.EQ.AND P0, PT, R11, 0x8, PT ;  /* 0x000000080b00780c */ /* 0x000fe20003f02270 */
[----:B------:R-:W-:Y:S01]  /*0cb0*/  @P1 IMAD.MOV.U32 R25, RZ, RZ, R16 ;  /* 0x000000ffff191224 */ /* 0x000fe200078e0010 */
[----:B------:R-:W-:Y:S01]  /*0cc0*/  SHF.L.W.U32.HI R21, R24, R8, R21 ;  /* 0x0000000818157219 */ /* 0x000fe20000010e15 */
[----:B------:R-:W-:Y:S01]  /*0cd0*/  @P2 IMAD.MOV.U32 R25, RZ, RZ, R17 ;  /* 0x000000ffff192224 */ /* 0x000fe200078e0011 */
[----:B------:R-:W-:Y:S01]  /*0ce0*/  @P3 MOV R25, R18 ;  /* 0x0000001200193202 */ /* 0x000fe20000000f00 */
[----:B------:R-:W-:Y:S02]  /*0cf0*/  @P4 IMAD.MOV.U32 R25, RZ, RZ, R19 ;  /* 0x000000ffff194224 */ /* 0x000fe400078e0013 */
[----:B------:R-:W-:-:S06]  /*0d00*/  @P5 IMAD.MOV.U32 R25, RZ, RZ, R20 ;  /* 0x000000ffff195224 */ /* 0x000fcc00078e0014 */
[----:B------:R-:W-:-:S05]  /*0d10*/  @P0 IMAD.MOV.U32 R25, RZ, RZ, R27 ;  /* 0x000000ffff190224 */ /* 0x000fca00078e001b */
[----:B------:R-:W-:-:S07]  /*0d20*/  SHF.L.W.U32.HI R24, R25, R8, R24 ;  /* 0x0000000819187219 */ /* 0x000fce0000010e18 */
.L_x_30:
[----:B------:R-:W-:Y:S05]  /*0d30*/  BSYNC.RECONVERGENT B3 ;  /* 0x0000000000037941 */ /* 0x000fea0003800200 */
.L_x_29:
[C---:B------:R-:W-:Y:S01]  /*0d40*/  SHF.L.W.U32.HI R30, R24.reuse, 0x2, R21 ;  /* 0x00000002181e7819 */ /* 0x040fe20000010e15 */
[----:B------:R-:W-:Y:S01]  /*0d50*/  IMAD.SHL.U32 R24, R24, 0x4, RZ ;  /* 0x0000000418187824 */ /* 0x000fe200078e00ff */
[----:B------:R-:W-:Y:S01]  /*0d60*/  UMOV UR4, 0x54442d19 ;  /* 0x54442d1900047882 */ /* 0x000fe20000000000 */
[----:B------:R-:W-:Y:S01]  /*0d70*/  UMOV UR5, 0x3bf921fb ;  /* 0x3bf921fb00057882 */ /* 0x000fe20000000000 */
[----:B------:R-:W-:Y:S02]  /*0d80*/  SHF.R.S32.HI R25, RZ, 0x1f, R30 ;  /* 0x0000001fff197819 */ /* 0x000fe4000001141e */
[----:B------:R-:W-:Y:S02]  /*0d90*/  ISETP.GE.AND P0, PT, R5, RZ, PT ;  /* 0x000000ff0500720c */ /* 0x000fe40003f06270 */
[C---:B------:R-:W-:Y:S02]  /*0da0*/  LOP3.LUT R24, R25.reuse, R24, RZ, 0x3c, !PT ;  /* 0x0000001819187212 */ /* 0x040fe400078e3cff */
[----:B------:R-:W-:-:S02]  /*0db0*/  LOP3.LUT R25, R25, R30, RZ, 0x3c, !PT ;  /* 0x0000001e19197212 */ /* 0x000fc400078e3cff */
[C---:B------:R-:W-:Y:S02]  /*0dc0*/  LOP3.LUT R27, R30.reuse, R5, RZ, 0x3c, !PT ;  /* 0x000000051e1b7212 */ /* 0x040fe400078e3cff */
[----:B------:R-:W-:Y:S02]  /*0dd0*/  SHF.R.U32.HI R21, RZ, 0x1e, R21 ;  /* 0x0000001eff157819 */ /* 0x000fe40000011615 */
[----:B------:R-:W0:Y:S01]  /*0de0*/  I2F.F64.S64 R24, R24 ;  /* 0x0000001800187312 */ /* 0x000e220000301c00 */
[----:B------:R-:W-:Y:S02]  /*0df0*/  ISETP.GE.AND P1, PT, R27, RZ, PT ;  /* 0x000000ff1b00720c */ /* 0x000fe40003f26270 */
[----:B------:R-:W-:-:S05]  /*0e00*/  LEA.HI R27, R30, R21, RZ, 0x1 ;  /* 0x000000151e1b7211 */ /* 0x000fca00078f08ff */
[----:B------:R-:W-:Y:S01]  /*0e10*/  @!P0 IMAD.MOV R27, RZ, RZ, -R27 ;  /* 0x000000ffff1b8224 */ /* 0x000fe200078e0a1b */
[----:B0-----:R-:W-:-:S10]  /*0e20*/  DMUL R28, R24, UR4 ;  /* 0x00000004181c7c28 */ /* 0x001fd40008000000 */
[----:B------:R-:W0:Y:S02]  /*0e30*/  F2F.F32.F64 R28, R28 ;  /* 0x0000001c001c7310 */ /* 0x000e240000301000 */
[----:B0-----:R-:W-:-:S07]  /*0e40*/  FSEL R21, -R28, R28, !P1 ;  /* 0x0000001c1c157208 */ /* 0x001fce0004800100 */
.L_x_27:
[----:B------:R-:W-:Y:S05]  /*0e50*/  BSYNC.RECONVERGENT B2 ;  /* 0x0000000000027941 */ /* 0x000fea0003800200 */
.L_x_26:
[----:B-----5:R-:W-:Y:S01]  /*0e60*/  FMUL R33, R13, 0.63661974668502807617 ;  /* 0x3f22f9830d217820 */ /* 0x020fe20000400000 */
[----:B------:R-:W-:Y:S02]  /*0e70*/  IMAD.MOV.U32 R32, RZ, RZ, 0x37cbac00 ;  /* 0x37cbac00ff207424 */ /* 0x000fe400078e00ff */
[----:B------:R-:W-:Y:S01]  /*0e80*/  FMUL R24, R21, R21 ;  /* 0x0000001515187220 */ /* 0x000fe20000400000 */
[----:B------:R-:W-:Y:S01]  /*0e90*/  LOP3.LUT R28, R27, 0x1, RZ, 0xc0, !PT ;  /* 0x000000011b1c7812 */ /* 0x000fe200078ec0ff */
[----:B------:R-:W-:Y:S01]  /*0ea0*/  IMAD.MOV.U32 R35, RZ, RZ, 0x3effffff ;  /* 0x3effffffff237424 */ /* 0x000fe200078e00ff */
[----:B------:R-:W-:Y:S01]  /*0eb0*/  MOV R34, 0x3d2aaabb ;  /* 0x3d2aaabb00227802 */ /* 0x000fe20000000f00 */
[----:B------:R-:W0:Y:S01]  /*0ec0*/  F2I.NTZ R33, R33 ;  /* 0x0000002100217305 */ /* 0x000e220000203100 */
[----:B------:R-:W-:Y:S01]  /*0ed0*/  FFMA R25, R24, R32, -0.0013887860113754868507 ;  /* 0xbab607ed18197423 */ /* 0x000fe20000000020 */
[----:B------:R-:W-:Y:S01]  /*0ee0*/  ISETP.NE.U32.AND P0, PT, R28, 0x1, PT ;  /* 0x000000011c00780c */ /* 0x000fe20003f05070 */
[----:B------:R-:W-:Y:S01]  /*0ef0*/  BSSY.RECONVERGENT B2, `(.L_x_31) ;  /* 0x000006f000027945 */ /* 0x000fe20003800200 */
[----:B------:R-:W-:-:S02]  /*0f00*/  FSETP.GE.AND P1, PT, |R13|, 105615, PT ;  /* 0x47ce47800d00780b */ /* 0x000fc40003f26200 */
[----:B------:R-:W-:Y:S02]  /*0f10*/  FSEL R25, R25, -0.00019574658654164522886, !P0 ;  /* 0xb94d415319197808 */ /* 0x000fe40004000000 */
[----:B------:R-:W-:Y:S02]  /*0f20*/  FSEL R29, R34, 0.0083327032625675201416, !P0 ;  /* 0x3c0885e4221d7808 */ /* 0x000fe40004000000 */
[----:B------:R-:W-:-:S03]  /*0f30*/  FSEL R21, R21, 1, P0 ;  /* 0x3f80000015157808 */ /* 0x000fc60000000000 */
[C---:B------:R-:W-:Y:S01]  /*0f40*/  FFMA R25, R24.reuse, R25, R29 ;  /* 0x0000001918197223 */ /* 0x040fe2000000001d */
[----:B------:R-:W-:Y:S02]  /*0f50*/  FSEL R29, -R35, -0.16666662693023681641, !P0 ;  /* 0xbe2aaaa8231d7808 */ /* 0x000fe40004000100 */
[----:B0-----:R-:W-:Y:S02]  /*0f60*/  I2FP.F32.S32 R28, R33 ;  /* 0x00000021001c7245 */ /* 0x001fe40000201400 */
[----:B------:R-:W-:Y:S01]  /*0f70*/  LOP3.LUT P0, RZ, R27, 0x2, RZ, 0xc0, !PT ;  /* 0x000000021bff7812 */ /* 0x000fe2000780c0ff */
[C---:B------:R-:W-:Y:S01]  /*0f80*/  FFMA R25, R24.reuse, R25, R29 ;  /* 0x0000001918197223 */ /* 0x040fe2000000001d */
[----:B------:R-:W-:Y:S01]  /*0f90*/  FFMA R24, R24, R21, RZ ;  /* 0x0000001518187223 */ /* 0x000fe200000000ff */
[----:B------:R-:W-:-:S04]  /*0fa0*/  FFMA R27, R28, -1.5707962512969970703, R13 ;  /* 0xbfc90fda1c1b7823 */ /* 0x000fc8000000000d */
[----:B------:R-:W-:Y:S01]  /*0fb0*/  FFMA R29, R28, -7.5497894158615963534e-08, R27 ;  /* 0xb3a221681c1d7823 */ /* 0x000fe2000000001b */
[----:B------:R-:W-:-:S03]  /*0fc0*/  FFMA R27, R24, R25, R21 ;  /* 0x00000019181b7223 */ /* 0x000fc60000000015 */
[----:B------:R-:W-:Y:S01]  /*0fd0*/  FFMA R21, R28, -5.3903029534742383927e-15, R29 ;  /* 0xa7c234c51c157823 */ /* 0x000fe2000000001d */
[----:B------:R-:W-:Y:S02]  /*0fe0*/  IMAD.MOV.U32 R28, RZ, RZ, R33 ;  /* 0x000000ffff1c7224 */ /* 0x000fe400078e0021 */
[----:B------:R-:W-:Y:S01]  /*0ff0*/  @P0 FADD R27, RZ, -R27 ;  /* 0x8000001bff1b0221 */ /* 0x000fe20000000000 */
[----:B------:R-:W-:Y:S01]  /*1000*/  P2R R29, PR, RZ, 0x2 ;  /* 0x00000002ff1d7803 */ /* 0x000fe20000000000 */
[----:B------:R-:W-:Y:S01]  /*1010*/  IMAD.MOV.U32 R24, RZ, RZ, R21 ;  /* 0x000000ffff187224 */ /* 0x000fe200078e0015 */
[----:B------:R-:W-:Y:S06]  /*1020*/  @!P1 BRA `(.L_x_32) ;  /* 0x00000004006c9947 */ /* 0x000fec0003800000 */
[----:B------:R-:W-:-:S13]  /*1030*/  FSETP.NEU.AND P0, PT, |R13|, +INF , PT ;  /* 0x7f8000000d00780b */ /* 0x000fda0003f0d200 */
[----:B------:R-:W-:Y:S01]  /*1040*/  @!P0 FMUL R24, RZ, R13 ;  /* 0x0000000dff188220 */ /* 0x000fe20000400000 */
[----:B------:R-:W-:Y:S01]  /*1050*/  @!P0 IMAD.MOV.U32 R33, RZ, RZ, RZ ;  /* 0x000000ffff218224 */ /* 0x000fe200078e00ff */
[----:B------:R-:W-:Y:S06]  /*1060*/  @!P0 BRA `(.L_x_32) ;  /* 0x00000004005c8947 */ /* 0x000fec0003800000 */
[----:B------:R-:W-:Y:S02]  /*1070*/  IMAD.SHL.U32 R24, R13, 0x100, RZ ;  /* 0x000001000d187824 */ /* 0x000fe400078e00ff */
[----:B------:R-:W-:Y:S02]  /*1080*/  HFMA2 R37, -RZ, RZ, 0, 0 ;  /* 0x00000000ff257431 */ /* 0x000fe400000001ff */
[----:B------:R-:W-:Y:S01]  /*1090*/  IMAD.MOV.U32 R33, RZ, RZ, RZ ;  /* 0x000000ffff217224 */ /* 0x000fe200078e00ff */
[----:B------:R-:W-:Y:S01]  /*10a0*/  UMOV UR4, URZ ;  /* 0x000000ff00047c82 */ /* 0x000fe20008000000 */
[----:B------:R-:W-:-:S07]  /*10b0*/  LOP3.LUT R39, R24, 0x80000000, RZ, 0xfc, !PT ;  /* 0x8000000018277812 */ /* 0x000fce00078efcff */
.L_x_33:
[----:B------:R-:W0:Y:S02]  /*10c0*/  LDC.64 R24, c[0x4][RZ] ;  /* 0x01000000ff187b82 */ /* 0x000e240000000a00 */
[----:B0-----:R-:W-:-:S05]  /*10d0*/  IMAD.WIDE.U32 R30, R37, 0x4, R24 ;  /* 0x00000004251e7825 */ /* 0x001fca00078e0018 */
[----:B------:R-:W2:Y:S01]  /*10e0*/  LDG.E.CONSTANT R24, desc[UR8][R30.64] ;  /* 0x000000081e187981 */ /* 0x000ea2000c1e9900 */
[C---:B------:R-:W-:Y:S02]  /*10f0*/  IMAD.SHL.U32 R36, R37.reuse, 0x4, RZ ;  /* 0x0000000425247824 */ /* 0x040fe400078e00ff */
[----:B------:R-:W-:-:S03]  /*1100*/  VIADD R37, R37, 0x1 ;  /* 0x0000000125257836 */ /* 0x000fc60000000000 */
[C---:B------:R-:W-:Y:S02]  /*1110*/  ISETP.EQ.AND P4, PT, R36.reuse, RZ, PT ;  /* 0x000000ff2400720c */ /* 0x040fe40003f82270 */
[C---:B------:R-:W-:Y:S02]  /*1120*/  ISETP.EQ.AND P1, PT, R36.reuse, 0x8, PT ;  /* 0x000000082400780c */ /* 0x040fe40003f22270 */
        /* <DEDUP_REMOVED lines=8> */
[----:B------:R-:W-:Y:S01]  /*11b0*/  ISETP.EQ.AND P4, PT, R36, 0x14, PT ;  /* 0x000000142400780c */ /* 0x000fe20003f82270 */
[----:B------:R-:W-:Y:S01]  /*11c0*/  @P2 IMAD.MOV.U32 R18, RZ, RZ, R24 ;  /* 0x000000ffff122224 */ /* 0x000fe200078e0018 */
[----:B------:R-:W-:-:S09]  /*11d0*/  @P3 MOV R19, R24 ;  /* 0x0000001800133202 */ /* 0x000fd20000000f00 */
[--C-:B------:R-:W-:Y:S01]  /*11e0*/  @P0 IMAD.MOV.U32 R16, RZ, RZ, R24.reuse ;  /* 0x000000ffff100224 */ /* 0x100fe200078e0018 */
[----:B------:R-:W-:Y:S01]  /*11f0*/  ISETP.NE.AND P0, PT, R37, 0x6, PT ;  /* 0x000000062500780c */ /* 0x000fe20003f05270 */
[----:B------:R-:W-:-:S12]  /*1200*/  @P4 IMAD.MOV.U32 R20, RZ, RZ, R24 ;  /* 0x000000ffff144224 */ /* 0x000fd800078e0018 */
[----:B------:R-:W-:Y:S05]  /*1210*/  @P0 BRA `(.L_x_33) ;  /* 0xfffffffc00a80947 */ /* 0x000fea000383ffff */
[----:B------:R-:W-:Y:S01]  /*1220*/  SHF.R.U32.HI R24, RZ, 0x17, R13 ;  /* 0x00000017ff187819 */ /* 0x000fe2000001160d */
[----:B------:R-:W-:Y:S03]  /*1230*/  BSSY.RECONVERGENT B3, `(.L_x_34) ;  /* 0x0000028000037945 */ /* 0x000fe60003800200 */
[C---:B------:R-:W-:Y:S02]  /*1240*/  LOP3.LUT R25, R24.reuse, 0xe0, RZ, 0xc0, !PT ;  /* 0x000000e018197812 */ /* 0x040fe400078ec0ff */
[----:B------:R-:W-:-:S03]  /*1250*/  LOP3.LUT P6, RZ, R24, 0x1f, RZ, 0xc0, !PT ;  /* 0x0000001f18ff7812 */ /* 0x000fc600078cc0ff */
[----:B------:R-:W-:-:S05]  /*1260*/  VIADD R25, R25, 0xffffff80 ;  /* 0xffffff8019197836 */ /* 0x000fca0000000000 */
[----:B------:R-:W-:-:S05]  /*1270*/  SHF.R.U32.HI R25, RZ, 0x5, R25 ;  /* 0x00000005ff197819 */ /* 0x000fca0000011619 */
[----:B------:R-:W-:-:S05]  /*1280*/  IMAD.U32 R31, R25, -0x4, RZ ;  /* 0xfffffffc191f7824 */ /* 0x000fca00078e00ff */
[C---:B------:R-:W-:Y:S02]  /*1290*/  ISETP.EQ.AND P2, PT, R31.reuse, -0x18, PT ;  /* 0xffffffe81f00780c */ /* 0x040fe40003f42270 */
[C---:B------:R-:W-:Y:S02]  /*12a0*/  ISETP.EQ.AND P3, PT, R31.reuse, -0x14, PT ;  /* 0xffffffec1f00780c */ /* 0x040fe40003f62270 */
[C---:B------:R-:W-:Y:S02]  /*12b0*/  ISETP.EQ.AND P0, PT, R31.reuse, -0x10, PT ;  /* 0xfffffff01f00780c */ /* 0x040fe40003f02270 */
[C---:B------:R-:W-:Y:S02]  /*12c0*/  ISETP.EQ.AND P1, PT, R31.reuse, -0xc, PT ;  /* 0xfffffff41f00780c */ /* 0x040fe40003f22270 */
[C---:B------:R-:W-:Y:S02]  /*12d0*/  ISETP.EQ.AND P4, PT, R31.reuse, RZ, PT ;  /* 0x000000ff1f00720c */ /* 0x040fe40003f82270 */
[----:B------:R-:W-:-:S03]  /*12e0*/  ISETP.EQ.AND P5, PT, R31, 0x4, PT ;  /* 0x000000041f00780c */ /* 0x000fc60003fa2270 */
[----:B------:R-:W-:Y:S01]  /*12f0*/  @P2 IMAD.MOV.U32 R36, RZ, RZ, R14 ;  /* 0x000000ffff242224 */ /* 0x000fe200078e000e */
[C---:B------:R-:W-:Y:S01]  /*1300*/  ISETP.EQ.AND P2, PT, R31.reuse, -0x8, PT ;  /* 0xfffffff81f00780c */ /* 0x040fe20003f42270 */
[----:B------:R-:W-:Y:S02]  /*1310*/  @P3 IMAD.MOV.U32 R36, RZ, RZ, R16 ;  /* 0x000000ffff243224 */ /* 0x000fe400078e0010 */
[----:B------:R-:W-:Y:S01]  /*1320*/  @P3 IMAD.MOV.U32 R25, RZ, RZ, R14 ;  /* 0x000000ffff193224 */ /* 0x000fe200078e000e */
[----:B------:R-:W-:Y:S01]  /*1330*/  ISETP.EQ.AND P3, PT, R31, -0x4, PT ;  /* 0xfffffffc1f00780c */ /* 0x000fe20003f62270 */
[--C-:B------:R-:W-:Y:S01]  /*1340*/  @P0 IMAD.MOV.U32 R36, RZ, RZ, R17.reuse ;  /* 0x000000ffff240224 */ /* 0x100fe200078e0011 */
[----:B------:R-:W-:Y:S01]  /*1350*/  @P0 MOV R25, R16 ;  /* 0x0000001000190202 */ /* 0x000fe20000000f00 */
[----:B------:R-:W-:Y:S02]  /*1360*/  @P1 IMAD.MOV.U32 R25, RZ, RZ, R17 ;  /* 0x000000ffff191224 */ /* 0x000fe400078e0011 */
[----:B------:R-:W-:-:S04]  /*1370*/  @P1 IMAD.MOV.U32 R36, RZ, RZ, R18 ;  /* 0x000000ffff241224 */ /* 0x000fc800078e0012 */
[----:B------:R-:W-:Y:S02]  /*1380*/  @P2 IMAD.MOV.U32 R25, RZ, RZ, R18 ;  /* 0x000000ffff192224 */ /* 0x000fe400078e0012 */
[--C-:B------:R-:W-:Y:S02]  /*1390*/  @P2 IMAD.MOV.U32 R36, RZ, RZ, R19.reuse ;  /* 0x000000ffff242224 */ /* 0x100fe400078e0013 */
[----:B------:R-:W-:Y:S01]  /*13a0*/  @P3 IMAD.MOV.U32 R25, RZ, RZ, R19 ;  /* 0x000000ffff193224 */ /* 0x000fe200078e0013 */
[----:B------:R-:W-:Y:S01]  /*13b0*/  @P3 MOV R36, R20 ;  /* 0x0000001400243202 */ /* 0x000fe20000000f00 */
[----:B------:R-:W-:Y:S02]  /*13c0*/  @P4 IMAD.MOV.U32 R25, RZ, RZ, R20 ;  /* 0x000000ffff194224 */ /* 0x000fe400078e0014 */
[--C-:B------:R-:W-:Y:S02]  /*13d0*/  @P4 IMAD.MOV.U32 R36, RZ, RZ, R33.reuse ;  /* 0x000000ffff244224 */ /* 0x100fe400078e0021 */
[----:B------:R-:W-:Y:S01]  /*13e0*/  @P5 IMAD.MOV.U32 R25, RZ, RZ, R33 ;  /* 0x000000ffff195224 */ /* 0x000fe200078e0021 */
[----:B------:R-:W-:Y:S06]  /*13f0*/  @!P6 BRA `(.L_x_35) ;  /* 0x00000000002ce947 */ /* 0x000fec0003800000 */
[----:B------:R-:W-:Y:S01]  /*1400*/  @P0 IMAD.MOV.U32 R30, RZ, RZ, R14 ;  /* 0x000000ffff1e0224 */ /* 0x000fe200078e000e */
[----:B------:R-:W-:Y:S01]  /*1410*/  ISETP.EQ.AND P0, PT, R31, 0x8, PT ;  /* 0x000000081f00780c */ /* 0x000fe20003f02270 */
[----:B------:R-:W-:Y:S01]  /*1420*/  @P1 IMAD.MOV.U32 R30, RZ, RZ, R16 ;  /* 0x000000ffff1e1224 */ /* 0x000fe200078e0010 */
[----:B------:R-:W-:Y:S01]  /*1430*/  LOP3.LUT R24, R24, 0x1f, RZ, 0xc0, !PT ;  /* 0x0000001f18187812 */ /* 0x000fe200078ec0ff */
[----:B------:R-:W-:Y:S01]  /*1440*/  @P2 IMAD.MOV.U32 R30, RZ, RZ, R17 ;  /* 0x000000ffff1e2224 */ /* 0x000fe200078e0011 */
[----:B------:R-:W-:Y:S01]  /*1450*/  @P3 MOV R30, R18 ;  /* 0x00000012001e3202 */ /* 0x000fe20000000f00 */
[----:B------:R-:W-:Y:S01]  /*1460*/  @P4 IMAD.MOV.U32 R30, RZ, RZ, R19 ;  /* 0x000000ffff1e4224 */ /* 0x000fe200078e0013 */
[----:B------:R-:W-:Y:S01]  /*1470*/  SHF.L.W.U32.HI R36, R25, R24, R36 ;  /* 0x0000001819247219 */ /* 0x000fe20000010e24 */
[----:B------:R-:W-:-:S06]  /*1480*/  @P5 IMAD.MOV.U32 R30, RZ, RZ, R20 ;  /* 0x000000ffff1e5224 */ /* 0x000fcc00078e0014 */
[----:B------:R-:W-:-:S05]  /*1490*/  @P0 IMAD.MOV.U32 R30, RZ, RZ, R33 ;  /* 0x000000ffff1e0224 */ /* 0x000fca00078e0021 */
[----:B------:R-:W-:-:S07]  /*14a0*/  SHF.L.W.U32.HI R25, R30, R24, R25 ;  /* 0x000000181e197219 */ /* 0x000fce0000010e19 */
.L_x_35:
[----:B------:R-:W-:Y:S05]  /*14b0*/  BSYNC.RECONVERGENT B3 ;  /* 0x0000000000037941 */ /* 0x000fea0003800200 */
.L_x_34:
[C---:B------:R-:W-:Y:S01]  /*14c0*/  SHF.L.W.U32.HI R38, R25.reuse, 0x2, R36 ;  /* 0x0000000219267819 */ /* 0x040fe20000010e24 */
[----:B------:R-:W-:Y:S01]  /*14d0*/  IMAD.SHL.U32 R25, R25, 0x4, RZ ;  /* 0x0000000419197824 */ /* 0x000fe200078e00ff */
[----:B------:R-:W-:Y:S01]  /*14e0*/  UMOV UR4, 0x54442d19 ;  /* 0x54442d1900047882 */ /* 0x000fe20000000000 */
[----:B------:R-:W-:Y:S01]  /*14f0*/  UMOV UR5, 0x3bf921fb ;  /* 0x3bf921fb00057882 */ /* 0x000fe20000000000 */
[----:B------:R-:W-:Y:S02]  /*1500*/  SHF.R.S32.HI R30, RZ, 0x1f, R38 ;  /* 0x0000001fff1e7819 */ /* 0x000fe40000011426 */
[----:B------:R-:W-:Y:S02]  /*1510*/  SHF.R.U32.HI R33, RZ, 0x1e, R36 ;  /* 0x0000001eff217819 */ /* 0x000fe40000011624 */
[C---:B------:R-:W-:Y:S02]  /*1520*/  LOP3.LUT R24, R30.reuse, R25, RZ, 0x3c, !PT ;  /* 0x000000191e187212 */ /* 0x040fe400078e3cff */
[----:B------:R-:W-:-:S02]  /*1530*/  LOP3.LUT R25, R30, R38, RZ, 0x3c, !PT ;  /* 0x000000261e197212 */ /* 0x000fc400078e3cff */
[----:B------:R-:W-:Y:S02]  /*1540*/  ISETP.GE.AND P0, PT, R13, RZ, PT ;  /* 0x000000ff0d00720c */ /* 0x000fe40003f06270 */
[C---:B------:R-:W-:Y:S02]  /*1550*/  LEA.HI R33, R38.reuse, R33, RZ, 0x1 ;  /* 0x0000002126217211 */ /* 0x040fe400078f08ff */
[----:B------:R-:W0:Y:S01]  /*1560*/  I2F.F64.S64 R24, R24 ;  /* 0x0000001800187312 */ /* 0x000e220000301c00 */
[----:B------:R-:W-:Y:S02]  /*1570*/  LOP3.LUT R38, R38, R13, RZ, 0x3c, !PT ;  /* 0x0000000d26267212 */ /* 0x000fe400078e3cff */
[----:B------:R-:W-:Y:S02]  /*1580*/  IMAD.MOV R36, RZ, RZ, -R33 ;  /* 0x000000ffff247224 */ /* 0x000fe400078e0a21 */
[----:B------:R-:W-:-:S04]  /*1590*/  ISETP.GE.AND P1, PT, R38, RZ, PT ;  /* 0x000000ff2600720c */ /* 0x000fc80003f26270 */
[----:B------:R-:W-:Y:S01]  /*15a0*/  @!P0 IMAD.MOV.U32 R33, RZ, RZ, R36 ;  /* 0x000000ffff218224 */ /* 0x000fe200078e0024 */
[----:B0-----:R-:W-:-:S10]  /*15b0*/  DMUL R30, R24, UR4 ;  /* 0x00000004181e7c28 */ /* 0x001fd40008000000 */
[----:B------:R-:W0:Y:S02]  /*15c0*/  F2F.F32.F64 R30, R30 ;  /* 0x0000001e001e7310 */ /* 0x000e240000301000 */
[----:B0-----:R-:W-:-:S07]  /*15d0*/  FSEL R24, -R30, R30, !P1 ;  /* 0x0000001e1e187208 */ /* 0x001fce0004800100 */
.L_x_32:
[----:B------:R-:W-:Y:S05]  /*15e0*/  BSYNC.RECONVERGENT B2 ;  /* 0x0000000000027941 */ /* 0x000fea0003800200 */
.L_x_31:
[C---:B------:R-:W-:Y:S01]  /*15f0*/  LOP3.LUT R30, R33.reuse, 0x1, RZ, 0xc0, !PT ;  /* 0x00000001211e7812 */ /* 0x040fe200078ec0ff */
[----:B------:R-:W-:Y:S01]  /*1600*/  FMUL R25, R24, R24 ;  /* 0x0000001818197220 */ /* 0x000fe20000400000 */
[----:B------:R-:W-:Y:S01]  /*1610*/  LOP3.LUT P1, RZ, R33, 0x2, RZ, 0xc0, !PT ;  /* 0x0000000221ff7812 */ /* 0x000fe2000782c0ff */
[----:B------:R-:W-:Y:S01]  /*1620*/  BSSY.RECONVERGENT B2, `(.L_x_36) ;  /* 0x000005f000027945 */ /* 0x000fe20003800200 */
[----:B------:R-:W-:Y:S01]  /*1630*/  ISETP.NE.U32.AND P0, PT, R30, 0x1, PT ;  /* 0x000000011e00780c */ /* 0x000fe20003f05070 */
[----:B------:R-:W-:Y:S01]  /*1640*/  FFMA R30, R25, R32, -0.0013887860113754868507 ;  /* 0xbab607ed191e7423 */ /* 0x000fe20000000020 */
[----:B------:R-:W-:Y:S02]  /*1650*/  ISETP.NE.AND P2, PT, R12, RZ, PT ;  /* 0x000000ff0c00720c */ /* 0x000fe40003f45270 */
[----:B------:R-:W-:Y:S02]  /*1660*/  FSEL R36, R34, 0.0083327032625675201416, !P0 ;  /* 0x3c0885e422247808 */ /* 0x000fe40004000000 */
[----:B------:R-:W-:-:S02]  /*1670*/  FSEL R30, R30, -0.00019574658654164522886, !P0 ;  /* 0xb94d41531e1e7808 */ /* 0x000fc40004000000 */
[----:B------:R-:W-:Y:S02]  /*1680*/  FSEL R31, -R35, -0.16666662693023681641, !P0 ;  /* 0xbe2aaaa8231f7808 */ /* 0x000fe40004000100 */
[----:B------:R-:W-:Y:S01]  /*1690*/  FSEL R24, R24, 1, P0 ;  /* 0x3f80000018187808 */ /* 0x000fe20000000000 */
[C---:B------:R-:W-:Y:S01]  /*16a0*/  FFMA R30, R25.reuse, R30, R36 ;  /* 0x0000001e191e7223 */ /* 0x040fe20000000024 */
[----:B------:R-:W-:Y:S01]  /*16b0*/  MOV R33, R26 ;  /* 0x0000001a00217202 */ /* 0x000fe20000000f00 */
[----:B------:R-:W-:Y:S02]  /*16c0*/  IMAD.MOV.U32 R36, RZ, RZ, R7 ;  /* 0x000000ffff247224 */ /* 0x000fe400078e0007 */
[C---:B------:R-:W-:Y:S01]  /*16d0*/  FFMA R30, R25.reuse, R30, R31 ;  /* 0x0000001e191e7223 */ /* 0x040fe2000000001f */
[----:B------:R-:W-:-:S04]  /*16e0*/  FFMA R25, R25, R24, RZ ;  /* 0x0000001819197223 */ /* 0x000fc800000000ff */
[----:B------:R-:W-:-:S04]  /*16f0*/  FFMA R24, R25, R30, R24 ;  /* 0x0000001e19187223 */ /* 0x000fc80000000018 */
[----:B------:R-:W-:-:S04]  /*1700*/  @P1 FADD R24, RZ, -R24 ;  /* 0x80000018ff181221 */ /* 0x000fc80000000000 */
[----:B------:R-:W-:Y:S01]  /*1710*/  FMUL R27, R27, R24 ;  /* 0x000000181b1b7220 */ /* 0x000fe20000400000 */
[----:B------:R-:W-:Y:S06]  /*1720*/  @P2 BRA `(.L_x_37) ;  /* 0x0000000400382947 */ /* 0x000fec0003800000 */
[----:B------:R-:W-:Y:S01]  /*1730*/  IMAD.MOV.U32 R37, RZ, RZ, RZ ;  /* 0x000000ffff257224 */ /* 0x000fe200078e00ff */
[----:B------:R-:W-:Y:S01]  /*1740*/  UMOV UR4, URZ ;  /* 0x000000ff00047c82 */ /* 0x000fe20008000000 */
[----:B------:R-:W-:-:S07]  /*1750*/  IMAD.MOV.U32 R33, RZ, RZ, RZ ;  /* 0x000000ffff217224 */ /* 0x000fce00078e00ff */
.L_x_38:
        /* <DEDUP_REMOVED lines=16> */
[--C-:B------:R-:W-:Y:S02]  /*1860*/  @P2 IMAD.MOV.U32 R18, RZ, RZ, R24.reuse ;  /* 0x000000ffff122224 */ /* 0x100fe400078e0018 */
[----:B------:R-:W-:-:S08]  /*1870*/  @P3 IMAD.MOV.U32 R19, RZ, RZ, R24 ;  /* 0x000000ffff133224 */ /* 0x000fd000078e0018 */
[----:B------:R-:W-:Y:S02]  /*1880*/  @P0 MOV R16, R24 ;  /* 0x0000001800100202 */ /* 0x000fe40000000f00 */
[----:B------:R-:W-:Y:S01]  /*1890*/  ISETP.NE.AND P0, PT, R33, 0x6, PT ;  /* 0x000000062100780c */ /* 0x000fe20003f05270 */
[----:B------:R-:W-:-:S12]  /*18a0*/  @P4 IMAD.MOV.U32 R20, RZ, RZ, R24 ;  /* 0x000000ffff144224 */ /* 0x000fd800078e0018 */
[----:B------:R-:W-:Y:S05]  /*18b0*/  @P0 BRA `(.L_x_38) ;  /* 0xfffffffc00a80947 */ /* 0x000fea000383ffff */
[C---:B------:R-:W-:Y:S01]  /*18c0*/  ISETP.EQ.AND P2, PT, R11.reuse, -0x18, PT ;  /* 0xffffffe80b00780c */ /* 0x040fe20003f42270 */
[----:B------:R-:W-:Y:S01]  /*18d0*/  BSSY.RECONVERGENT B3, `(.L_x_39) ;  /* 0x0000022000037945 */ /* 0x000fe20003800200 */
[C---:B------:R-:W-:Y:S02]  /*18e0*/  ISETP.EQ.AND P3, PT, R11.reuse, -0x14, PT ;  /* 0xffffffec0b00780c */ /* 0x040fe40003f62270 */
[C---:B------:R-:W-:Y:S02]  /*18f0*/  ISETP.EQ.AND P0, PT, R11.reuse, -0x10, PT ;  /* 0xfffffff00b00780c */ /* 0x040fe40003f02270 */
[C---:B------:R-:W-:Y:S02]  /*1900*/  ISETP.EQ.AND P1, PT, R11.reuse, -0xc, PT ;  /* 0xfffffff40b00780c */ /* 0x040fe40003f22270 */
[----:B------:R-:W-:Y:S02]  /*1910*/  ISETP.NE.AND P6, PT, R8, RZ, PT ;  /* 0x000000ff0800720c */ /* 0x000fe40003fc5270 */
[----:B------:R-:W-:-:S02]  /*1920*/  ISETP.EQ.AND P4, PT, R11, RZ, PT ;  /* 0x000000ff0b00720c */ /* 0x000fc40003f82270 */
[C---:B------:R-:W-:Y:S01]  /*1930*/  ISETP.EQ.AND P5, PT, R11.reuse, 0x4, PT ;  /* 0x000000040b00780c */ /* 0x040fe20003fa2270 */
[--C-:B------:R-:W-:Y:S01]  /*1940*/  @P2 IMAD.MOV.U32 R33, RZ, RZ, R14.reuse ;  /* 0x000000ffff212224 */ /* 0x100fe200078e000e */
[C---:B------:R-:W-:Y:S01]  /*1950*/  ISETP.EQ.AND P2, PT, R11.reuse, -0x8, PT ;  /* 0xfffffff80b00780c */ /* 0x040fe20003f42270 */
[----:B------:R-:W-:Y:S01]  /*1960*/  @P3 IMAD.MOV.U32 R24, RZ, RZ, R14 ;  /* 0x000000ffff183224 */ /* 0x000fe200078e000e */
[----:B------:R-:W-:Y:S01]  /*1970*/  @P3 MOV R33, R16 ;  /* 0x0000001000213202 */ /* 0x000fe20000000f00 */
[----:B------:R-:W-:Y:S01]  /*1980*/  @P0 IMAD.MOV.U32 R24, RZ, RZ, R16 ;  /* 0x000000ffff180224 */ /* 0x000fe200078e0010 */
[----:B------:R-:W-:Y:S01]  /*1990*/  ISETP.EQ.AND P3, PT, R11, -0x4, PT ;  /* 0xfffffffc0b00780c */ /* 0x000fe20003f62270 */
[--C-:B------:R-:W-:Y:S02]  /*19a0*/  @P0 IMAD.MOV.U32 R33, RZ, RZ, R17.reuse ;  /* 0x000000ffff210224 */ /* 0x100fe400078e0011 */
[----:B------:R-:W-:Y:S02]  /*19b0*/  @P1 IMAD.MOV.U32 R24, RZ, RZ, R17 ;  /* 0x000000ffff181224 */ /* 0x000fe400078e0011 */
[----:B------:R-:W-:-:S04]  /*19c0*/  @P1 IMAD.MOV.U32 R33, RZ, RZ, R18 ;  /* 0x000000ffff211224 */ /* 0x000fc800078e0012 */
[----:B------:R-:W-:Y:S02]  /*19d0*/  @P2 IMAD.MOV.U32 R24, RZ, RZ, R18 ;  /* 0x000000ffff182224 */ /* 0x000fe400078e0012 */
[----:B------:R-:W-:Y:S02]  /*19e0*/  @P2 IMAD.MOV.U32 R33, RZ, RZ, R19 ;  /* 0x000000ffff212224 */ /* 0x000fe400078e0013 */
[----:B------:R-:W-:Y:S01]  /*19f0*/  @P3 MOV R24, R19 ;  /* 0x0000001300183202 */ /* 0x000fe20000000f00 */
[--C-:B------:R-:W-:Y:S02]  /*1a00*/  @P3 IMAD.MOV.U32 R33, RZ, RZ, R20.reuse ;  /* 0x000000ffff213224 */ /* 0x100fe400078e0014 */
[----:B------:R-:W-:Y:S02]  /*1a10*/  @P4 IMAD.MOV.U32 R24, RZ, RZ, R20 ;  /* 0x000000ffff184224 */ /* 0x000fe400078e0014 */
[--C-:B------:R-:W-:Y:S02]  /*1a20*/  @P4 IMAD.MOV.U32 R33, RZ, RZ, R37.reuse ;  /* 0x000000ffff214224 */ /* 0x100fe400078e0025 */
[----:B------:R-:W-:Y:S01]  /*1a30*/  @P5 IMAD.MOV.U32 R24, RZ, RZ, R37 ;  /* 0x000000ffff185224 */ /* 0x000fe200078e0025 */
[----:B------:R-:W-:Y:S06]  /*1a40*/  @!P6 BRA `(.L_x_40) ;  /* 0x000000000028e947 */ /* 0x000fec0003800000 */
[----:B------:R-:W-:Y:S01]  /*1a50*/  @P0 IMAD.MOV.U32 R25, RZ, RZ, R14 ;  /* 0x000000ffff190224 */ /* 0x000fe200078e000e */
[----:B------:R-:W-:Y:S01]  /*1a60*/  ISETP.EQ.AND P0, PT, R11, 0x8, PT ;  /* 0x000000080b00780c */ /* 0x000fe20003f02270 */
[----:B------:R-:W-:Y:S01]  /*1a70*/  @P1 IMAD.MOV.U32 R25, RZ, RZ, R16 ;  /* 0x000000ffff191224 */ /* 0x000fe200078e0010 */
[----:B------:R-:W-:Y:S01]  /*1a80*/  @P2 MOV R25, R17 ;  /* 0x0000001100192202 */ /* 0x000fe20000000f00 */
[----:B------:R-:W-:Y:S01]  /*1a90*/  @P3 IMAD.MOV.U32 R25, RZ, RZ, R18 ;  /* 0x000000ffff193224 */ /* 0x000fe200078e0012 */
[----:B------:R-:W-:Y:S01]  /*1aa0*/  SHF.L.W.U32.HI R33, R24, R8, R33 ;  /* 0x0000000818217219 */ /* 0x000fe20000010e21 */
[----:B------:R-:W-:Y:S02]  /*1ab0*/  @P4 IMAD.MOV.U32 R25, RZ, RZ, R19 ;  /* 0x000000ffff194224 */ /* 0x000fe400078e0013 */
[----:B------:R-:W-:-:S06]  /*1ac0*/  @P5 IMAD.MOV.U32 R25, RZ, RZ, R20 ;  /* 0x000000ffff195224 */ /* 0x000fcc00078e0014 */
[----:B------:R-:W-:-:S05]  /*1ad0*/  @P0 IMAD.MOV.U32 R25, RZ, RZ, R37 ;  /* 0x000000ffff190224 */ /* 0x000fca00078e0025 */
[----:B------:R-:W-:-:S07]  /*1ae0*/  SHF.L.W.U32.HI R24, R25, R8, R24 ;  /* 0x0000000819187219 */ /* 0x000fce0000010e18 */
.L_x_40:
[----:B------:R-:W-:Y:S05]  /*1af0*/  BSYNC.RECONVERGENT B3 ;  /* 0x0000000000037941 */ /* 0x000fea0003800200 */
.L_x_39:
        /* <DEDUP_REMOVED lines=8> */
[----:B------:R-:W-:Y:S02]  /*1b80*/  SHF.R.U32.HI R33, RZ, 0x1e, R33 ;  /* 0x0000001eff217819 */ /* 0x000fe40000011621 */
[C---:B------:R-:W-:Y:S02]  /*1b90*/  LOP3.LUT R37, R36.reuse, R5, RZ, 0x3c, !PT ;  /* 0x0000000524257212 */ /* 0x040fe400078e3cff */
[----:B------:R-:W0:Y:S01]  /*1ba0*/  I2F.F64.S64 R24, R24 ;  /* 0x0000001800187312 */ /* 0x000e220000301c00 */
[----:B------:R-:W-:Y:S02]  /*1bb0*/  LEA.HI R33, R36, R33, RZ, 0x1 ;  /* 0x0000002124217211 */ /* 0x000fe400078f08ff */
[----:B------:R-:W-:-:S03]  /*1bc0*/  ISETP.GE.AND P0, PT, R37, RZ, PT ;  /* 0x000000ff2500720c */ /* 0x000fc60003f06270 */
[----:B------:R-:W-:Y:S01]  /*1bd0*/  @!P1 IMAD.MOV R33, RZ, RZ, -R33 ;  /* 0x000000ffff219224 */ /* 0x000fe200078e0a21 */
[----:B0-----:R-:W-:-:S10]  /*1be0*/  DMUL R30, R24, UR4 ;  /* 0x00000004181e7c28 */ /* 0x001fd40008000000 */
[----:B------:R-:W0:Y:S02]  /*1bf0*/  F2F.F32.F64 R30, R30 ;  /* 0x0000001e001e7310 */ /* 0x000e240000301000 */
[----:B0-----:R-:W-:-:S07]  /*1c00*/  FSEL R36, -R30, R30, !P0 ;  /* 0x0000001e1e247208 */ /* 0x001fce0004000100 */
.L_x_37:
[----:B------:R-:W-:Y:S05]  /*1c10*/  BSYNC.RECONVERGENT B2 ;  /* 0x0000000000027941 */ /* 0x000fea0003800200 */
.L_x_36:
[C---:B------:R-:W-:Y:S01]  /*1c20*/  LOP3.LUT R24, R33.reuse, 0x1, RZ, 0xc0, !PT ;  /* 0x0000000121187812 */ /* 0x040fe200078ec0ff */
[----:B------:R-:W-:Y:S01]  /*1c30*/  FMUL R25, R36, R36 ;  /* 0x0000002424197220 */ /* 0x000fe20000400000 */
[----:B------:R-:W-:Y:S01]  /*1c40*/  IADD3 R31, PT, PT, R33, 0x1, RZ ;  /* 0x00000001211f7810 */ /* 0x000fe20007ffe0ff */
[----:B------:R-:W-:Y:S01]  /*1c50*/  BSSY.RECONVERGENT B2, `(.L_x_41) ;  /* 0x000006c000027945 */ /* 0x000fe20003800200 */
[----:B------:R-:W-:Y:S01]  /*1c60*/  ISETP.NE.U32.AND P0, PT, R24, 0x1, PT ;  /* 0x000000011800780c */ /* 0x000fe20003f05070 */
[----:B------:R-:W-:Y:S01]  /*1c70*/  FFMA R24, R25, R32, -0.0013887860113754868507 ;  /* 0xbab607ed19187423 */ /* 0x000fe20000000020 */
[----:B------:R-:W-:Y:S02]  /*1c80*/  ISETP.NE.AND P2, PT, R29, RZ, PT ;  /* 0x000000ff1d00720c */ /* 0x000fe40003f45270 */
[----:B------:R-:W-:Y:S02]  /*1c90*/  FSEL R30, R34, 0.0083327032625675201416, P0 ;  /* 0x3c0885e4221e7808 */ /* 0x000fe40000000000 */
[----:B------:R-:W-:-:S02]  /*1ca0*/  FSEL R24, R24, -0.00019574658654164522886, P0 ;  /* 0xb94d415318187808 */ /* 0x000fc40000000000 */
[----:B------:R-:W-:Y:S02]  /*1cb0*/  LOP3.LUT P1, RZ, R31, 0x2, RZ, 0xc0, !PT ;  /* 0x000000021fff7812 */ /* 0x000fe4000782c0ff */
[----:B------:R-:W-:Y:S01]  /*1cc0*/  FSEL R31, -R35, -0.16666662693023681641, P0 ;  /* 0xbe2aaaa8231f7808 */ /* 0x000fe20000000100 */
[C---:B------:R-:W-:Y:S01]  /*1cd0*/  FFMA R30, R25.reuse, R24, R30 ;  /* 0x00000018191e7223 */ /* 0x040fe2000000001e */
[----:B------:R-:W-:Y:S01]  /*1ce0*/  FSEL R24, R36, 1, !P0 ;  /* 0x3f80000024187808 */ /* 0x000fe20004000000 */
[----:B------:R-:W-:Y:S02]  /*1cf0*/  IMAD.MOV.U32 R36, RZ, RZ, R28 ;  /* 0x000000ffff247224 */ /* 0x000fe400078e001c */
[C---:B------:R-:W-:Y:S02]  /*1d00*/  FFMA R30, R25.reuse, R30, R31 ;  /* 0x0000001e191e7223 */ /* 0x040fe4000000001f */
[----:B------:R-:W-:-:S04]  /*1d10*/  FFMA R25, R25, R24, RZ ;  /* 0x0000001819197223 */ /* 0x000fc800000000ff */
[----:B------:R-:W-:Y:S01]  /*1d20*/  FFMA R33, R25, R30, R24 ;  /* 0x0000001e19217223 */ /* 0x000fe20000000018 */
[----:B------:R-:W-:-:S03]  /*1d30*/  IMAD.MOV.U32 R24, RZ, RZ, R21 ;  /* 0x000000ffff187224 */ /* 0x000fc600078e0015 */
[----:B------:R-:W-:Y:S01]  /*1d40*/  @P1 FADD R33, RZ, -R33 ;  /* 0x80000021ff211221 */ /* 0x000fe20000000000 */
[----:B------:R-:W-:Y:S06]  /*1d50*/  @!P2 BRA `(.L_x_42) ;  /* 0x00000004006ca947 */ /* 0x000fec0003800000 */
[----:B------:R-:W-:-:S13]  /*1d60*/  FSETP.NEU.AND P0, PT, |R13|, +INF , PT ;  /* 0x7f8000000d00780b */ /* 0x000fda0003f0d200 */
[----:B------:R-:W-:Y:S01]  /*1d70*/  @!P0 FMUL R24, RZ, R13 ;  /* 0x0000000dff188220 */ /* 0x000fe20000400000 */
[----:B------:R-:W-:Y:S01]  /*1d80*/  @!P0 IMAD.MOV.U32 R36, RZ, RZ, RZ ;  /* 0x000000ffff248224 */ /* 0x000fe200078e00ff */
[----:B------:R-:W-:Y:S06]  /*1d90*/  @!P0 BRA `(.L_x_42) ;  /* 0x00000004005c8947 */ /* 0x000fec0003800000 */
[----:B------:R-:W-:Y:S01]  /*1da0*/  IMAD.SHL.U32 R24, R13, 0x100, RZ ;  /* 0x000001000d187824 */ /* 0x000fe200078e00ff */
[----:B------:R-:W-:Y:S01]  /*1db0*/  UMOV UR4, URZ ;  /* 0x000000ff00047c82 */ /* 0x000fe20008000000 */
[----:B------:R-:W-:Y:S02]  /*1dc0*/  IMAD.MOV.U32 R37, RZ, RZ, RZ ;  /* 0x000000ffff257224 */ /* 0x000fe400078e00ff */
[----:B------:R-:W-:Y:S01]  /*1dd0*/  IMAD.MOV.U32 R39, RZ, RZ, RZ ;  /* 0x000000ffff277224 */ /* 0x000fe200078e00ff */
[----:B------:R-:W-:-:S07]  /*1de0*/  LOP3.LUT R41, R24, 0x80000000, RZ, 0xfc, !PT ;  /* 0x8000000018297812 */ /* 0x000fce00078efcff */
.L_x_43:
[----:B------:R-:W0:Y:S02]  /*1df0*/  LDC.64 R24, c[0x4][RZ] ;  /* 0x01000000ff187b82 */ /* 0x000e240000000a00 */
[----:B0-----:R-:W-:-:S05]  /*1e00*/  IMAD.WIDE.U32 R30, R39, 0x4, R24 ;  /* 0x00000004271e7825 */ /* 0x001fca00078e0018 */
[----:B------:R-:W2:Y:S02]  /*1e10*/  LDG.E.CONSTANT R24, desc[UR8][R30.64] ;  /* 0x000000081e187981 */ /* 0x000ea4000c1e9900 */
[----:B--2---:R-:W-:-:S03]  /*1e20*/  IMAD.WIDE.U32 R24, R24, R41, RZ ;  /* 0x0000002918187225 */ /* 0x004fc600078e00ff */
[----:B------:R-:W-:Y:S02]  /*1e30*/  IADD3 R36, P0, PT, R24, R37, RZ ;  /* 0x0000002518247210 */ /* 0x000fe40007f1e0ff */
[C---:B------:R-:W-:Y:S01]  /*1e40*/  SHF.L.U32 R24, R39.reuse, 0x2, RZ ;  /* 0x0000000227187819 */ /* 0x040fe200000006ff */
[----:B------:R-:W-:Y:S01]  /*1e50*/  VIADD R39, R39, 0x1 ;  /* 0x0000000127277836 */ /* 0x000fe20000000000 */
[----:B------:R-:W-:Y:S02]  /*1e60*/  IADD3.X R37, PT, PT, R25, UR4, RZ, P0, !PT ;  /* 0x0000000419257c10 */ /* 0x000fe400087fe4ff */
[C---:B------:R-:W-:Y:S02]  /*1e70*/  ISETP.EQ.AND P4, PT, R24.reuse, 0x4, PT ;  /* 0x000000041800780c */ /* 0x040fe40003f82270 */
[C---:B------:R-:W-:Y:S02]  /*1e80*/  ISETP.EQ.AND P0, PT, R24.reuse, RZ, PT ;  /* 0x000000ff1800720c */ /* 0x040fe40003f02270 */
[----:B------:R-:W-:-:S02]  /*1e90*/  ISETP.EQ.AND P3, PT, R24, 0x8, PT ;  /* 0x000000081800780c */ /* 0x000fc40003f62270 */
[C---:B------:R-:W-:Y:S02]  /*1ea0*/  ISETP.EQ.AND P2, PT, R24.reuse, 0xc, PT ;  /* 0x0000000c1800780c */ /* 0x040fe40003f42270 */
[----:B------:R-:W-:-:S05]  /*1eb0*/  ISETP.EQ.AND P1, PT, R24, 0x10, PT ;  /* 0x000000101800780c */ /* 0x000fca0003f22270 */
[--C-:B------:R-:W-:Y:S01]  /*1ec0*/  @P4 IMAD.MOV.U32 R16, RZ, RZ, R36.reuse ;  /* 0x000000ffff104224 */ /* 0x100fe200078e0024 */
[----:B------:R-:W-:Y:S01]  /*1ed0*/  ISETP.NE.AND P4, PT, R39, 0x6, PT ;  /* 0x000000062700780c */ /* 0x000fe20003f85270 */
[--C-:B------:R-:W-:Y:S01]  /*1ee0*/  @P0 IMAD.MOV.U32 R14, RZ, RZ, R36.reuse ;  /* 0x000000ffff0e0224 */ /* 0x100fe200078e0024 */
[----:B------:R-:W-:Y:S01]  /*1ef0*/  ISETP.EQ.AND P0, PT, R24, 0x14, PT ;  /* 0x000000141800780c */ /* 0x000fe20003f02270 */
[--C-:B------:R-:W-:Y:S02]  /*1f00*/  @P3 IMAD.MOV.U32 R17, RZ, RZ, R36.reuse ;  /* 0x000000ffff113224 */ /* 0x100fe400078e0024 */
[--C-:B------:R-:W-:Y:S02]  /*1f10*/  @P2 IMAD.MOV.U32 R18, RZ, RZ, R36.reuse ;  /* 0x000000ffff122224 */ /* 0x100fe400078e0024 */
[----:B------:R-:W-:-:S08]  /*1f20*/  @P1 IMAD.MOV.U32 R19, RZ, RZ, R36 ;  /* 0x000000ffff131224 */ /* 0x000fd000078e0024 */
[----:B------:R-:W-:Y:S01]  /*1f30*/  @P0 MOV R20, R36 ;  /* 0x0000002400140202 */ /* 0x000fe20000000f00 */
[----:B------:R-:W-:Y:S06]  /*1f40*/  @P4 BRA `(.L_x_43) ;  /* 0xfffffffc00a84947 */ /* 0x000fec000383ffff */
        /* <DEDUP_REMOVED lines=11> */
[C---:B------:R-:W-:Y:S02]  /*2000*/  ISETP.EQ.AND P3, PT, R25.reuse, -0x8, PT ;  /* 0xfffffff81900780c */ /* 0x040fe40003f62270 */
[----:B------:R-:W-:-:S03]  /*2010*/  ISETP.EQ.AND P2, PT, R25, -0x4, PT ;  /* 0xfffffffc1900780c */ /* 0x000fc60003f42270 */
[----:B------:R-:W-:Y:S01]  /*2020*/  @P0 IMAD.MOV.U32 R36, RZ, RZ, R14 ;  /* 0x000000ffff240224 */ /* 0x000fe200078e000e */
[C---:B------:R-:W-:Y:S01]  /*2030*/  ISETP.EQ.AND P0, PT, R25.reuse, 0x4, PT ;  /* 0x000000041900780c */ /* 0x040fe20003f02270 */
[----:B------:R-:W-:Y:S02]  /*2040*/  @P1 IMAD.MOV.U32 R36, RZ, RZ, R16 ;  /* 0x000000ffff241224 */ /* 0x000fe400078e0010 */
[----:B------:R-:W-:Y:S01]  /*2050*/  @P1 IMAD.MOV.U32 R24, RZ, RZ, R14 ;  /* 0x000000ffff181224 */ /* 0x000fe200078e000e */
[----:B------:R-:W-:Y:S01]  /*2060*/  ISETP.EQ.AND P1, PT, R25, RZ, PT ;  /* 0x000000ff1900720c */ /* 0x000fe20003f22270 */
[----:B------:R-:W-:Y:S01]  /*2070*/  @P5 IMAD.MOV.U32 R24, RZ, RZ, R16 ;  /* 0x000000ffff185224 */ /* 0x000fe200078e0010 */
[----:B------:R-:W-:Y:S01]  /*2080*/  @P5 MOV R36, R17 ;  /* 0x0000001100245202 */ /* 0x000fe20000000f00 */
[----:B------:R-:W-:Y:S02]  /*2090*/  @P4 IMAD.MOV.U32 R24, RZ, RZ, R17 ;  /* 0x000000ffff184224 */ /* 0x000fe400078e0011 */
[----:B------:R-:W-:-:S02]  /*20a0*/  @P4 IMAD.MOV.U32 R36, RZ, RZ, R18 ;  /* 0x000000ffff244224 */ /* 0x000fc400078e0012 */
[----:B------:R-:W-:Y:S02]  /*20b0*/  @P3 IMAD.MOV.U32 R24, RZ, RZ, R18 ;  /* 0x000000ffff183224 */ /* 0x000fe400078e0012 */
[--C-:B------:R-:W-:Y:S02]  /*20c0*/  @P3 IMAD.MOV.U32 R36, RZ, RZ, R19.reuse ;  /* 0x000000ffff243224 */ /* 0x100fe400078e0013 */
[----:B------:R-:W-:Y:S02]  /*20d0*/  @P2 IMAD.MOV.U32 R24, RZ, RZ, R19 ;  /* 0x000000ffff182224 */ /* 0x000fe400078e0013 */
[----:B------:R-:W-:Y:S01]  /*20e0*/  @P2 IMAD.MOV.U32 R36, RZ, RZ, R20 ;  /* 0x000000ffff242224 */ /* 0x000fe200078e0014 */
[----:B------:R-:W-:Y:S01]  /*20f0*/  @P1 MOV R24, R20 ;  /* 0x0000001400181202 */ /* 0x000fe20000000f00 */
[--C-:B------:R-:W-:Y:S02]  /*2100*/  @P1 IMAD.MOV.U32 R36, RZ, RZ, R37.reuse ;  /* 0x000000ffff241224 */ /* 0x100fe400078e0025 */
[----:B------:R-:W-:Y:S01]  /*2110*/  @P0 IMAD.MOV.U32 R24, RZ, RZ, R37 ;  /* 0x000000ffff180224 */ /* 0x000fe200078e0025 */
[----:B------:R-:W-:Y:S06]  /*2120*/  @!P6 BRA `(.L_x_45) ;  /* 0x00000000002ce947 */ /* 0x000fec0003800000 */
[----:B------:R-:W-:Y:S01]  /*2130*/  ISETP.EQ.AND P6, PT, R25, 0x8, PT ;  /* 0x000000081900780c */ /* 0x000fe20003fc2270 */
[----:B------:R-:W-:Y:S01]  /*2140*/  @P5 IMAD.MOV.U32 R25, RZ, RZ, R14 ;  /* 0x000000ffff195224 */ /* 0x000fe200078e000e */
[----:B------:R-:W-:Y:S01]  /*2150*/  LOP3.LUT R31, R30, 0x1f, RZ, 0xc0, !PT ;  /* 0x0000001f1e1f7812 */ /* 0x000fe200078ec0ff */
[----:B------:R-:W-:Y:S02]  /*2160*/  @P4 IMAD.MOV.U32 R25, RZ, RZ, R16 ;  /* 0x000000ffff194224 */ /* 0x000fe400078e0010 */
[----:B------:R-:W-:Y:S01]  /*2170*/  @P3 IMAD.MOV.U32 R25, RZ, RZ, R17 ;  /* 0x000000ffff193224 */ /* 0x000fe200078e0011 */
[----:B------:R-:W-:Y:S01]  /*2180*/  SHF.L.W.U32.HI R36, R24, R31, R36 ;  /* 0x0000001f18247219 */ /* 0x000fe20000010e24 */
[----:B------:R-:W-:Y:S01]  /*2190*/  @P2 IMAD.MOV.U32 R25, RZ, RZ, R18 ;  /* 0x000000ffff192224 */ /* 0x000fe200078e0012 */
[----:B------:R-:W-:Y:S01]  /*21a0*/  @P1 MOV R25, R19 ;  /* 0x0000001300191202 */ /* 0x000fe20000000f00 */
[----:B------:R-:W-:-:S04]  /*21b0*/  @P0 IMAD.MOV.U32 R25, RZ, RZ, R20 ;  /* 0x000000ffff190224 */ /* 0x000fc800078e0014 */
[----:B------:R-:W-:-:S05]  /*21c0*/  @P6 IMAD.MOV.U32 R25, RZ, RZ, R37 ;  /* 0x000000ffff196224 */ /* 0x000fca00078e0025 */
[----:B------:R-:W-:-:S07]  /*21d0*/  SHF.L.W.U32.HI R24, R25, R31, R24 ;  /* 0x0000001f19187219 */ /* 0x000fce0000010e18 */
.L_x_45:
[----:B------:R-:W-:Y:S05]  /*21e0*/  BSYNC.RECONVERGENT B3 ;  /* 0x0000000000037941 */ /* 0x000fea0003800200 */
.L_x_44:
[C-C-:B------:R-:W-:Y:S01]  /*21f0*/  SHF.L.W.U32.HI R37, R24.reuse, 0x2, R36.reuse ;  /* 0x0000000218257819 */ /* 0x140fe20000010e24 */
        /* <DEDUP_REMOVED lines=10> */
[----:B------:R-:W-:-:S04]  /*22a0*/  LOP3.LUT R37, R37, R13, RZ, 0x3c, !PT ;  /* 0x0000000d25257212 */ /* 0x000fc800078e3cff */
[----:B------:R-:W-:Y:S01]  /*22b0*/  ISETP.GE.AND P0, PT, R37, RZ, PT ;  /* 0x000000ff2500720c */ /* 0x000fe20003f06270 */
[----:B------:R-:W-:-:S04]  /*22c0*/  IMAD.MOV R37, RZ, RZ, -R36 ;  /* 0x000000ffff257224 */ /* 0x000fc800078e0a24 */
[----:B------:R-:W-:Y:S01]  /*22d0*/  @!P1 IMAD.MOV.U32 R36, RZ, RZ, R37 ;  /* 0x000000ffff249224 */ /* 0x000fe200078e0025 */
[----:B0-----:R-:W-:-:S10]  /*22e0*/  DMUL R30, R24, UR4 ;  /* 0x00000004181e7c28 */ /* 0x001fd40008000000 */
[----:B------:R-:W0:Y:S02]  /*22f0*/  F2F.F32.F64 R30, R30 ;  /* 0x0000001e001e7310 */ /* 0x000e240000301000 */
[----:B0-----:R-:W-:-:S07]  /*2300*/  FSEL R24, -R30, R30, !P0 ;  /* 0x0000001e1e187208 */ /* 0x001fce0004000100 */
.L_x_42:
[----:B------:R-:W-:Y:S05]  /*2310*/  BSYNC.RECONVERGENT B2 ;  /* 0x0000000000027941 */ /* 0x000fea0003800200 */
.L_x_41:
[----:B------:R-:W-:Y:S01]  /*2320*/  LOP3.LUT R25, R36, 0x1, RZ, 0xc0, !PT ;  /* 0x0000000124197812 */ /* 0x000fe200078ec0ff */
[----:B------:R-:W-:Y:S01]  /*2330*/  FADD R37, R6, -R15 ;  /* 0x8000000f06257221 */ /* 0x000fe20000000000 */
[----:B------:R-:W-:Y:S01]  /*2340*/  VIADD R31, R36, 0x1 ;  /* 0x00000001241f7836 */ /* 0x000fe20000000000 */
[----:B------:R-:W-:Y:S01]  /*2350*/  BSSY.RECONVERGENT B2, `(.L_x_46) ;  /* 0x0000072000027945 */ /* 0x000fe20003800200 */
[----:B------:R-:W-:Y:S01]  /*2360*/  ISETP.NE.U32.AND P0, PT, R25, 0x1, PT ;  /* 0x000000011900780c */ /* 0x000fe20003f05070 */
[----:B------:R-:W-:Y:S01]  /*2370*/  FMUL R25, R24, R24 ;  /* 0x0000001818197220 */ /* 0x000fe20000400000 */
[----:B------:R-:W-:Y:S01]  /*2380*/  FMUL R38, R37, 0.63661974668502807617 ;  /* 0x3f22f98325267820 */ /* 0x000fe20000400000 */
[----:B------:R-:W-:Y:S02]  /*2390*/  LOP3.LUT P1, RZ, R31, 0x2, RZ, 0xc0, !PT ;  /* 0x000000021fff7812 */ /* 0x000fe4000782c0ff */
[----:B------:R-:W-:Y:S01]  /*23a0*/  FFMA R30, R25, R32, -0.0013887860113754868507 ;  /* 0xbab607ed191e7423 */ /* 0x000fe20000000020 */
[----:B------:R-:W-:-:S02]  /*23b0*/  FSEL R36, R34, 0.0083327032625675201416, P0 ;  /* 0x3c0885e422247808 */ /* 0x000fc40000000000 */
[----:B------:R-:W0:Y:S01]  /*23c0*/  F2I.NTZ R38, R38 ;  /* 0x0000002600267305 */ /* 0x000e220000203100 */
[----:B------:R-:W-:Y:S02]  /*23d0*/  FSEL R31, -R35, -0.16666662693023681641, P0 ;  /* 0xbe2aaaa8231f7808 */ /* 0x000fe40000000100 */
[----:B------:R-:W-:Y:S02]  /*23e0*/  FSEL R30, R30, -0.00019574658654164522886, P0 ;  /* 0xb94d41531e1e7808 */ /* 0x000fe40000000000 */
[----:B------:R-:W-:Y:S02]  /*23f0*/  FSEL R24, R24, 1, !P0 ;  /* 0x3f80000018187808 */ /* 0x000fe40004000000 */
[----:B------:R-:W-:Y:S01]  /*2400*/  FSETP.GE.AND P0, PT, |R37|, 105615, PT ;  /* 0x47ce47802500780b */ /* 0x000fe20003f06200 */
[----:B------:R-:W-:-:S04]  /*2410*/  FFMA R30, R25, R30, R36 ;  /* 0x0000001e191e7223 */ /* 0x000fc80000000024 */
[C---:B------:R-:W-:Y:S01]  /*2420*/  FFMA R30, R25.reuse, R30, R31 ;  /* 0x0000001e191e7223 */ /* 0x040fe2000000001f */
[----:B------:R-:W-:-:S04]  /*2430*/  FFMA R25, R25, R24, RZ ;  /* 0x0000001819197223 */ /* 0x000fc800000000ff */
[----:B------:R-:W-:Y:S01]  /*2440*/  FFMA R24, R25, R30, R24 ;  /* 0x0000001e19187223 */ /* 0x000fe20000000018 */
[----:B0-----:R-:W-:-:S03]  /*2450*/  I2FP.F32.S32 R30, R38 ;  /* 0x00000026001e7245 */ /* 0x001fc60000201400 */
[----:B------:R-:W-:Y:S02]  /*2460*/  @P1 FADD R24, RZ, -R24 ;  /* 0x80000018ff181221 */ /* 0x000fe40000000000 */
[C---:B------:R-:W-:Y:S02]  /*2470*/  FFMA R25, R30.reuse, -1.5707962512969970703, R37 ;  /* 0xbfc90fda1e197823 */ /* 0x040fe40000000025 */
[----:B------:R-:W-:Y:S02]  /*2480*/  FMUL R36, R33, R24 ;  /* 0x0000001821247220 */ /* 0x000fe40000400000 */
[----:B------:R-:W-:-:S04]  /*2490*/  FFMA R25, R30, -7.5497894158615963534e-08, R25 ;  /* 0xb3a221681e197823 */ /* 0x000fc80000000019 */
[----:B------:R-:W-:Y:S01]  /*24a0*/  FFMA R39, R30, -5.3903029534742383927e-15, R25 ;  /* 0xa7c234c51e277823 */ /* 0x000fe20000000019 */
[----:B------:R-:W-:Y:S06]  /*24b0*/  @!P0 BRA `(.L_x_47) ;  /* 0x00000004006c8947 */ /* 0x000fec0003800000 */
[----:B------:R-:W-:-:S13]  /*24c0*/  FSETP.NEU.AND P0, PT, |R37|, +INF , PT ;  /* 0x7f8000002500780b */ /* 0x000fda0003f0d200 */
[----:B------:R-:W-:Y:S01]  /*24d0*/  @!P0 FMUL R39, RZ, R37 ;  /* 0x00000025ff278220 */ /* 0x000fe20000400000 */
[----:B------:R-:W-:Y:S01]  /*24e0*/  @!P0 MOV R38, RZ ;  /* 0x000000ff00268202 */ /* 0x000fe20000000f00 */
[----:B------:R-:W-:Y:S06]  /*24f0*/  @!P0 BRA `(.L_x_47) ;  /* 0x00000004005c8947 */ /* 0x000fec0003800000 */
[----:B------:R-:W-:Y:S01]  /*2500*/  IMAD.SHL.U32 R24, R37, 0x100, RZ ;  /* 0x0000010025187824 */ /* 0x000fe200078e00ff */
[----:B------:R-:W-:Y:S01]  /*2510*/  UMOV UR4, URZ ;  /* 0x000000ff00047c82 */ /* 0x000fe20008000000 */
[----:B------:R-:W-:Y:S02]  /*2520*/  IMAD.MOV.U32 R33, RZ, RZ, RZ ;  /* 0x000000ffff217224 */ /* 0x000fe400078e00ff */
[----:B------:R-:W-:Y:S01]  /*2530*/  IMAD.MOV.U32 R39, RZ, RZ, RZ ;  /* 0x000000ffff277224 */ /* 0x000fe200078e00ff */
[----:B------:R-:W-:-:S07]  /*2540*/  LOP3.LUT R41, R24, 0x80000000, RZ, 0xfc, !PT ;  /* 0x8000000018297812 */ /* 0x000fce00078efcff */
.L_x_48:
[----:B------:R-:W0:Y:S02]  /*2550*/  LDC.64 R24, c[0x4][RZ] ;  /* 0x01000000ff187b82 */ /* 0x000e240000000a00 */
[----:B0-----:R-:W-:-:S05]  /*2560*/  IMAD.WIDE.U32 R30, R39, 0x4, R24 ;  /* 0x00000004271e7825 */ /* 0x001fca00078e0018 */
[----:B------:R-:W2:Y:S02]  /*2570*/  LDG.E.CONSTANT R24, desc[UR8][R30.64] ;  /* 0x000000081e187981 */ /* 0x000ea4000c1e9900 */
[----:B--2---:R-:W-:-:S03]  /*2580*/  IMAD.WIDE.U32 R24, R24, R41, RZ ;  /* 0x0000002918187225 */ /* 0x004fc600078e00ff */
[----:B------:R-:W-:Y:S01]  /*2590*/  IADD3 R38, P0, PT, R24, R33, RZ ;  /* 0x0000002118267210 */ /* 0x000fe20007f1e0ff */
[C---:B------:R-:W-:Y:S02]  /*25a0*/  IMAD.SHL.U32 R24, R39.reuse, 0x4, RZ ;  /* 0x0000000427187824 */ /* 0x040fe400078e00ff */
[----:B------:R-:W-:Y:S01]  /*25b0*/  VIADD R39, R39, 0x1 ;  /* 0x0000000127277836 */ /* 0x000fe20000000000 */
[----:B------:R-:W-:Y:S02]  /*25c0*/  IADD3.X R33, PT, PT, R25, UR4, RZ, P0, !PT ;  /* 0x0000000419217c10 */ /* 0x000fe400087fe4ff */
[C---:B------:R-:W-:Y:S02]  /*25d0*/  ISETP.EQ.AND P4, PT, R24.reuse, 0x4, PT ;  /* 0x000000041800780c */ /* 0x040fe40003f82270 */
[C---:B------:R-:W-:Y:S02]  /*25e0*/  ISETP.EQ.AND P0, PT, R24.reuse, RZ, PT ;  /* 0x000000ff1800720c */ /* 0x040fe40003f02270 */
[----:B------:R-:W-:-:S02]  /*25f0*/  ISETP.EQ.AND P3, PT, R24, 0x8, PT ;  /* 0x000000081800780c */ /* 0x000fc40003f62270 */
[C---:B------:R-:W-:Y:S02]  /*2600*/  ISETP.EQ.AND P2, PT, R24.reuse, 0xc, PT ;  /* 0x0000000c1800780c */ /* 0x040fe40003f42270 */
[----:B------:R-:W-:-:S05]  /*2610*/  ISETP.EQ.AND P1, PT, R24, 0x10, PT ;  /* 0x000000101800780c */ /* 0x000fca0003f22270 */
[----:B------:R-:W-:Y:S02]  /*2620*/  @P4 MOV R16, R38 ;  /* 0x0000002600104202 */ /* 0x000fe40000000f00 */
[----:B------:R-:W-:Y:S01]  /*2630*/  ISETP.NE.AND P4, PT, R39, 0x6, PT ;  /* 0x000000062700780c */ /* 0x000fe20003f85270 */
[--C-:B------:R-:W-:Y:S01]  /*2640*/  @P0 IMAD.MOV.U32 R14, RZ, RZ, R38.reuse ;  /* 0x000000ffff0e0224 */ /* 0x100fe200078e0026 */
[----:B------:R-:W-:Y:S01]  /*2650*/  ISETP.EQ.AND P0, PT, R24, 0x14, PT ;  /* 0x000000141800780c */ /* 0x000fe20003f02270 */
[--C-:B------:R-:W-:Y:S02]  /*2660*/  @P3 IMAD.MOV.U32 R17, RZ, RZ, R38.reuse ;  /* 0x000000ffff113224 */ /* 0x100fe400078e0026 */
[--C-:B------:R-:W-:Y:S02]  /*2670*/  @P2 IMAD.MOV.U32 R18, RZ, RZ, R38.reuse ;  /* 0x000000ffff122224 */ /* 0x100fe400078e0026 */
[----:B------:R-:W-:-:S08]  /*2680*/  @P1 IMAD.MOV.U32 R19, RZ, RZ, R38 ;  /* 0x000000ffff131224 */ /* 0x000fd000078e0026 */
[----:B------:R-:W-:Y:S01]  /*2690*/  @P0 IMAD.MOV.U32 R20, RZ, RZ, R38 ;  /* 0x000000ffff140224 */ /* 0x000fe200078e0026 */
        /* <DEDUP_REMOVED lines=14> */
[----:B------:R-:W-:Y:S02]  /*2780*/  @P0 MOV R25, R14 ;  /* 0x0000000e00190202 */ /* 0x000fe40000000f00 */
[----:B------:R-:W-:Y:S01]  /*2790*/  @P1 IMAD.MOV.U32 R25, RZ, RZ, R16 ;  /* 0x000000ffff191224 */ /* 0x000fe200078e0010 */
[C---:B------:R-:W-:Y:S01]  /*27a0*/  ISETP.EQ.AND P0, PT, R31.reuse, 0x4, PT ;  /* 0x000000041f00780c */ /* 0x040fe20003f02270 */
[----:B------:R-:W-:Y:S01]  /*27b0*/  @P1 IMAD.MOV.U32 R30, RZ, RZ, R14 ;  /* 0x000000ffff1e1224 */ /* 0x000fe200078e000e */
[----:B------:R-:W-:Y:S01]  /*27c0*/  ISETP.EQ.AND P1, PT, R31, RZ, PT ;  /* 0x000000ff1f00720c */ /* 0x000fe20003f22270 */
[----:B------:R-:W-:Y:S02]  /*27d0*/  @P5 IMAD.MOV.U32 R30, RZ, RZ, R16 ;  /* 0x000000ffff1e5224 */ /* 0x000fe400078e0010 */
[--C-:B------:R-:W-:Y:S02]  /*27e0*/  @P5 IMAD.MOV.U32 R25, RZ, RZ, R17.reuse ;  /* 0x000000ffff195224 */ /* 0x100fe400078e0011 */
[----:B------:R-:W-:Y:S01]  /*27f0*/  @P4 IMAD.MOV.U32 R30, RZ, RZ, R17 ;  /* 0x000000ffff1e4224 */ /* 0x000fe200078e0011 */
[----:B------:R-:W-:Y:S01]  /*2800*/  @P3 MOV R30, R18 ;  /* 0x00000012001e3202 */ /* 0x000fe20000000f00 */
[----:B------:R-:W-:-:S02]  /*2810*/  @P4 IMAD.MOV.U32 R25, RZ, RZ, R18 ;  /* 0x000000ffff194224 */ /* 0x000fc400078e0012 */
[--C-:B------:R-:W-:Y:S02]  /*2820*/  @P3 IMAD.MOV.U32 R25, RZ, RZ, R19.reuse ;  /* 0x000000ffff193224 */ /* 0x100fe400078e0013 */
[----:B------:R-:W-:Y:S02]  /*2830*/  @P2 IMAD.MOV.U32 R30, RZ, RZ, R19 ;  /* 0x000000ffff1e2224 */ /* 0x000fe400078e0013 */
[--C-:B------:R-:W-:Y:S02]  /*2840*/  @P2 IMAD.MOV.U32 R25, RZ, RZ, R20.reuse ;  /* 0x000000ffff192224 */ /* 0x100fe400078e0014 */
[----:B------:R-:W-:Y:S02]  /*2850*/  @P1 IMAD.MOV.U32 R30, RZ, RZ, R20 ;  /* 0x000000ffff1e1224 */ /* 0x000fe400078e0014 */
[--C-:B------:R-:W-:Y:S02]  /*2860*/  @P1 IMAD.MOV.U32 R25, RZ, RZ, R33.reuse ;  /* 0x000000ffff191224 */ /* 0x100fe400078e0021 */
[----:B------:R-:W-:Y:S01]  /*2870*/  @P0 IMAD.MOV.U32 R30, RZ, RZ, R33 ;  /* 0x000000ffff1e0224 */ /* 0x000fe200078e0021 */
[----:B------:R-:W-:Y:S06]  /*2880*/  @!P6 BRA `(.L_x_50) ;  /* 0x00000000002ce947 */ /* 0x000fec0003800000 */
[----:B------:R-:W-:Y:S02]  /*2890*/  ISETP.EQ.AND P6, PT, R31, 0x8, PT ;  /* 0x000000081f00780c */ /* 0x000fe40003fc2270 */
[----:B------:R-:W-:Y:S01]  /*28a0*/  @P5 MOV R31, R14 ;  /* 0x0000000e001f5202 */ /* 0x000fe20000000f00 */
[----:B------:R-:W-:Y:S01]  /*28b0*/  @P4 IMAD.MOV.U32 R31, RZ, RZ, R16 ;  /* 0x000000ffff1f4224 */ /* 0x000fe200078e0010 */
[----:B------:R-:W-:Y:S01]  /*28c0*/  LOP3.LUT R24, R24, 0x1f, RZ, 0xc0, !PT ;  /* 0x0000001f18187812 */ /* 0x000fe200078ec0ff */
[----:B------:R-:W-:Y:S02]  /*28d0*/  @P3 IMAD.MOV.U32 R31, RZ, RZ, R17 ;  /* 0x000000ffff1f3224 */ /* 0x000fe400078e0011 */
[----:B------:R-:W-:Y:S01]  /*28e0*/  @P2 IMAD.MOV.U32 R31, RZ, RZ, R18 ;  /* 0x000000ffff1f2224 */ /* 0x000fe200078e0012 */
[----:B------:R-:W-:Y:S01]  /*28f0*/  SHF.L.W.U32.HI R25, R30, R24, R25 ;  /* 0x000000181e197219 */ /* 0x000fe20000010e19 */
[----:B------:R-:W-:Y:S02]  /*2900*/  @P1 IMAD.MOV.U32 R31, RZ, RZ, R19 ;  /* 0x000000ffff1f1224 */ /* 0x000fe400078e0013 */
[----:B------:R-:W-:-:S02]  /*2910*/  @P0 IMAD.MOV.U32 R31, RZ, RZ, R20 ;  /* 0x000000ffff1f0224 */ /* 0x000fc400078e0014 */
[----:B------:R-:W-:-:S05]  /*2920*/  @P6 IMAD.MOV.U32 R31, RZ, RZ, R33 ;  /* 0x000000ffff1f6224 */ /* 0x000fca00078e0021 */
[----:B------:R-:W-:-:S07]  /*2930*/  SHF.L.W.U32.HI R30, R31, R24, R30 ;  /* 0x000000181f1e7219 */ /* 0x000fce0000010e1e */
.L_x_50:
[----:B------:R-:W-:Y:S05]  /*2940*/  BSYNC.RECONVERGENT B3 ;  /* 0x0000000000037941 */ /* 0x000fea0003800200 */
.L_x_49:
[C-C-:B------:R-:W-:Y:S01]  /*2950*/  SHF.L.W.U32.HI R24, R30.reuse, 0x2, R25.reuse ;  /* 0x000000021e187819 */ /* 0x140fe20000010e19 */
[----:B------:R-:W-:Y:S01]  /*2960*/  UMOV UR4, 0x54442d19 ;  /* 0x54442d1900047882 */ /* 0x000fe20000000000 */
[----:B------:R-:W-:Y:S01]  /*2970*/  SHF.R.U32.HI R25, RZ, 0x1e, R25 ;  /* 0x0000001eff197819 */ /* 0x000fe20000011619 */
[----:B------:R-:W-:Y:S01]  /*2980*/  UMOV UR5, 0x3bf921fb ;  /* 0x3bf921fb00057882 */ /* 0x000fe20000000000 */
[----:B------:R-:W-:Y:S02]  /*2990*/  SHF.R.S32.HI R31, RZ, 0x1f, R24 ;  /* 0x0000001fff1f7819 */ /* 0x000fe40000011418 */
[----:B------:R-:W-:Y:S02]  /*29a0*/  SHF.L.U32 R30, R30, 0x2, RZ ;  /* 0x000000021e1e7819 */ /* 0x000fe400000006ff */
[----:B------:R-:W-:Y:S02]  /*29b0*/  ISETP.GE.AND P0, PT, R37, RZ, PT ;  /* 0x000000ff2500720c */ /* 0x000fe40003f06270 */
[----:B------:R-:W-:-:S02]  /*29c0*/  LEA.HI R38, R24, R25, RZ, 0x1 ;  /* 0x0000001918267211 */ /* 0x000fc400078f08ff */
[----:B------:R-:W-:Y:S02]  /*29d0*/  LOP3.LUT R37, R24, R37, RZ, 0x3c, !PT ;  /* 0x0000002518257212 */ /* 0x000fe400078e3cff */
[C---:B------:R-:W-:Y:S01]  /*29e0*/  LOP3.LUT R25, R31.reuse, R24, RZ, 0x3c, !PT ;  /* 0x000000181f197212 */ /* 0x040fe200078e3cff */
[----:B------:R-:W-:Y:S01]  /*29f0*/  IMAD.MOV R33, RZ, RZ, -R38 ;  /* 0x000000ffff217224 */ /* 0x000fe200078e0a26 */
[----:B------:R-:W-:Y:S02]  /*2a00*/  LOP3.LUT R24, R31, R30, RZ, 0x3c, !PT ;  /* 0x0000001e1f187212 */ /* 0x000fe400078e3cff */
[----:B------:R-:W-:-:S03]  /*2a10*/  ISETP.GE.AND P1, PT, R37, RZ, PT ;  /* 0x000000ff2500720c */ /* 0x000fc60003f26270 */
[----:B------:R-:W-:Y:S01]  /*2a20*/  @!P0 IMAD.MOV.U32 R38, RZ, RZ, R33 ;  /* 0x000000ffff268224 */ /* 0x000fe200078e0021 */
[----:B------:R-:W0:Y:S02]  /*2a30*/  I2F.F64.S64 R24, R24 ;  /* 0x0000001800187312 */ /* 0x000e240000301c00 */
[----:B0-----:R-:W-:-:S10]  /*2a40*/  DMUL R30, R24, UR4 ;  /* 0x00000004181e7c28 */ /* 0x001fd40008000000 */
[----:B------:R-:W0:Y:S02]  /*2a50*/  F2F.F32.F64 R30, R30 ;  /* 0x0000001e001e7310 */ /* 0x000e240000301000 */
[----:B0-----:R-:W-:-:S07]  /*2a60*/  FSEL R39, -R30, R30, !P1 ;  /* 0x0000001e1e277208 */ /* 0x001fce0004800100 */
.L_x_47:
[----:B------:R-:W-:Y:S05]  /*2a70*/  BSYNC.RECONVERGENT B2 ;  /* 0x0000000000027941 */ /* 0x000fea0003800200 */
.L_x_46:
[C---:B------:R-:W-:Y:S01]  /*2a80*/  LOP3.LUT R24, R38.reuse, 0x1, RZ, 0xc0, !PT ;  /* 0x0000000126187812 */ /* 0x040fe200078ec0ff */
[----:B------:R-:W-:Y:S01]  /*2a90*/  FMUL R25, R39, R39 ;  /* 0x0000002727197220 */ /* 0x000fe20000400000 */
[----:B------:R-:W-:Y:S01]  /*2aa0*/  VIADD R38, R38, 0x1 ;  /* 0x0000000126267836 */ /* 0x000fe20000000000 */
[----:B------:R-:W-:Y:S01]  /*2ab0*/  UMOV UR4, 0x1a63c1f8 ;  /* 0x1a63c1f800047882 */ /* 0x000fe20000000000 */
[----:B------:R-:W-:Y:S01]  /*2ac0*/  ISETP.NE.U32.AND P0, PT, R24, 0x1, PT ;  /* 0x000000011800780c */ /* 0x000fe20003f05070 */
[----:B------:R-:W-:Y:S01]  /*2ad0*/  FFMA R24, R25, R32, -0.0013887860113754868507 ;  /* 0xbab607ed19187423 */ /* 0x000fe20000000020 */
[----:B------:R-:W-:Y:S01]  /*2ae0*/  UMOV UR5, 0x404ca5dc ;  /* 0x404ca5dc00057882 */ /* 0x000fe20000000000 */
[----:B------:R-:W-:Y:S01]  /*2af0*/  LOP3.LUT P1, RZ, R38, 0x2, RZ, 0xc0, !PT ;  /* 0x0000000226ff7812 */ /* 0x000fe2000782c0ff */
[----:B------:R-:W-:Y:S01]  /*2b00*/  BSSY.RECONVERGENT B2, `(.L_x_51) ;  /* 0x00004fd000027945 */ /* 0x000fe20003800200 */
[----:B------:R-:W-:Y:S02]  /*2b10*/  FSEL R30, R34, 0.0083327032625675201416, P0 ;  /* 0x3c0885e4221e7808 */ /* 0x000fe40000000000 */
[----:B------:R-:W-:-:S02]  /*2b20*/  FSEL R24, R24, -0.00019574658654164522886, P0 ;  /* 0xb94d415318187808 */ /* 0x000fc40000000000 */
[----:B------:R-:W-:-:S03]  /*2b30*/  FSEL R31, -R35, -0.16666662693023681641, P0 ;  /* 0xbe2aaaa8231f7808 */ /* 0x000fc60000000100 */
[----:B------:R-:W-:Y:S01]  /*2b40*/  FFMA R30, R25, R24, R30 ;  /* 0x00000018191e7223 */ /* 0x000fe2000000001e */
[----:B------:R-:W-:-:S03]  /*2b50*/  FSEL R24, R39, 1, !P0 ;  /* 0x3f80000027187808 */ /* 0x000fc60004000000 */
[C---:B------:R-:W-:Y:S01]  /*2b60*/  FFMA R30, R25.reuse, R30, R31 ;  /* 0x0000001e191e7223 */ /* 0x040fe2000000001f */
[----:B------:R-:W-:Y:S01]  /*2b70*/  MOV R31, 0x400 ;  /* 0x00000400001f7802 */ /* 0x000fe20000000f00 */
[----:B------:R-:W-:-:S03]  /*2b80*/  FFMA R25, R25, R24, RZ ;  /* 0x0000001819197223 */ /* 0x000fc600000000ff */
[----:B------:R-:W-:Y:S01]  /*2b90*/  IADD3 R33, PT, PT, R31, 0xb40, RZ ;  /* 0x00000b401f217810 */ /* 0x000fe20007ffe0ff */
[----:B------:R-:W-:Y:S01]  /*2ba0*/  FFMA R24, R25, R30, R24 ;  /* 0x0000001e19187223 */ /* 0x000fe20000000018 */
[----:B------:R-:W-:-:S03]  /*2bb0*/  IMAD.MOV.U32 R25, RZ, RZ, 0x3f000000 ;  /* 0x3f000000ff197424 */ /* 0x000fc600078e00ff */
[----:B------:R-:W-:-:S04]  /*2bc0*/  @P1 FADD R24, RZ, -R24 ;  /* 0x80000018ff181221 */ /* 0x000fc80000000000 */
[----:B------:R-:W-:-:S05]  /*2bd0*/  FFMA R27, R36, R24, R27 ;  /* 0x00000018241b7223 */ /* 0x000fca000000001b */
[----:B------:R-:W-:-:S04]  /*2be0*/  FMNMX R24, R27, -1, !PT ;  /* 0xbf8000001b187809 */ /* 0x000fc80007800000 */
[----:B------:R-:W-:-:S04]  /*2bf0*/  FMNMX R24, R24, 1, PT ;  /* 0x3f80000018187809 */ /* 0x000fc80003800000 */
[C---:B------:R-:W-:Y:S01]  /*2c00*/  FSETP.NEU.AND P1, PT, |R24|.reuse, 1, PT ;  /* 0x3f8000001800780b */ /* 0x040fe20003f2d200 */
[C---:B------:R-:W-:Y:S01]  /*2c10*/  FFMA R25, |R24|.reuse, -R25, 0.5 ;  /* 0x3f00000018197423 */ /* 0x040fe20000000a19 */
[----:B------:R-:W-:-:S03]  /*2c20*/  FSETP.GT.AND P0, PT, |R24|, 0.56000000238418579102, PT ;  /* 0x3f0f5c291800780b */ /* 0x000fc60003f04200 */
[----:B------:R-:W0:Y:S02]  /*2c30*/  MUFU.RSQ R30, R25 ;  /* 0x00000019001e7308 */ /* 0x000e240000001400 */
[----:B0-----:R-:W-:Y:S01]  /*2c40*/  FMUL R27, R25, R30 ;  /* 0x0000001e191b7220 */ /* 0x001fe20000400000 */
[----:B------:R-:W-:-:S04]  /*2c50*/  FMUL R30, R30, -0.5 ;  /* 0xbf0000001e1e7820 */ /* 0x000fc80000400000 */
[----:B------:R-:W-:-:S04]  /*2c60*/  FFMA R30, R27, R30, 0.5 ;  /* 0x3f0000001b1e7423 */ /* 0x000fc8000000001e */
[----:B------:R-:W-:-:S05]  /*2c70*/  FFMA R30, R27, R30, R27 ;  /* 0x0000001e1b1e7223 */ /* 0x000fca000000001b */
[----:B------:R-:W-:Y:S01]  /*2c80*/  FSEL R27, R30, RZ, P1 ;  /* 0x000000ff1e1b7208 */ /* 0x000fe20000800000 */
[----:B------:R-:W-:Y:S01]  /*2c90*/  IMAD.MOV.U32 R30, RZ, RZ, 0x3d10ecef ;  /* 0x3d10ecefff1e7424 */ /* 0x000fe200078e00ff */
[----:B------:R-:W-:Y:S02]  /*2ca0*/  FSETP.GT.AND P1, PT, R24, 0.56000000238418579102, PT ;  /* 0x3f0f5c291800780b */ /* 0x000fe40003f24000 */
[----:B------:R-:W-:-:S04]  /*2cb0*/  FSEL R27, R27, |R24|, P0 ;  /* 0x400000181b1b7208 */ /* 0x000fc80000000000 */
[----:B------:R-:W-:-:S05]  /*2cc0*/  LOP3.LUT R27, R27, 0x80000000, R24, 0xb8, !PT ;  /* 0x800000001b1b7812 */ /* 0x000fca00078eb818 */
[----:B------:R-:W-:-:S04]  /*2cd0*/  FMUL R25, R27, R27 ;  /* 0x0000001b1b197220 */ /* 0x000fc80000400000 */
[----:B------:R-:W-:-:S04]  /*2ce0*/  FFMA R30, R25, R30, 0.016980519518256187439 ;  /* 0x3c8b1abb191e7423 */ /* 0x000fc8000000001e */
[----:B------:R-:W-:-:S04]  /*2cf0*/  FFMA R30, R25, R30, 0.030762933194637298584 ;  /* 0x3cfc028c191e7423 */ /* 0x000fc8000000001e */
[----:B------:R-:W-:-:S04]  /*2d00*/  FFMA R30, R25, R30, 0.044709417968988418579 ;  /* 0x3d372139191e7423 */ /* 0x000fc8000000001e */
[----:B------:R-:W-:-:S04]  /*2d10*/  FFMA R30, R25, R30, 0.074989043176174163818 ;  /* 0x3d9993db191e7423 */ /* 0x000fc8000000001e */
[----:B------:R-:W-:-:S04]  /*2d20*/  FFMA R30, R25, R30, 0.16666707396507263184 ;  /* 0x3e2aaac6191e7423 */ /* 0x000fc8000000001e */
[----:B------:R-:W-:Y:S01]  /*2d30*/  FMUL R30, R25, R30 ;  /* 0x0000001e191e7220 */ /* 0x000fe20000400000 */
[----:B------:R-:W-:-:S03]  /*2d40*/  IMAD.MOV.U32 R25, RZ, RZ, 0x3fd774eb ;  /* 0x3fd774ebff197424 */ /* 0x000fc600078e00ff */
[----:B------:R-:W-:Y:S02]  /*2d50*/  FFMA R27, R27, R30, R27 ;  /* 0x0000001e1b1b7223 */ /* 0x000fe4000000001b */
[----:B------:R-:W0:Y:S03]  /*2d60*/  S2R R30, SR_CgaCtaId ;  /* 0x00000000001e7919 */ /* 0x000e260000008800 */
[----:B------:R-:W-:-:S05]  /*2d70*/  FSEL R24, R27, -R27, P0 ;  /* 0x8000001b1b187208 */ /* 0x000fca0000000000 */
[----:B------:R-:W-:-:S04]  /*2d80*/  @!P1 FFMA R27, R25, 0.93318945169448852539, R24 ;  /* 0x3f6ee581191b9823 */ /* 0x000fc80000000018 */
[----:B------:R-:W-:Y:S01]  /*2d90*/  @P0 FADD R27, R27, R27 ;  /* 0x0000001b1b1b0221 */ /* 0x000fe20000000000 */
[----:B------:R-:W-:-:S03]  /*2da0*/  ISETP.NE.AND P0, PT, R9, R4, PT ;  /* 0x000000040900720c */ /* 0x000fc60003f05270 */
[----:B------:R-:W1:Y:S02]  /*2db0*/  F2F.F64.F32 R36, R27 ;  /* 0x0000001b00247310 */ /* 0x000e640000201800 */
[----:B-1----:R-:W-:Y:S01]  /*2dc0*/  DMUL R36, R36, UR4 ;  /* 0x0000000424247c28 */ /* 0x002fe20008000000 */
[----:B0-----:R-:W-:-:S09]  /*2dd0*/  LEA R33, R30, R33, 0x18 ;  /* 0x000000211e217211 */ /* 0x001fd200078ec0ff */
[----:B------:R-:W0:Y:S08]  /*2de0*/  F2F.F32.F64 R36, R36 ;  /* 0x0000002400247310 */ /* 0x000e300000301000 */
[----:B0-----:R-:W0:Y:S02]  /*2df0*/  F2F.F64.F32 R24, R36 ;  /* 0x0000002400187310 */ /* 0x001e240000201800 */
[----:B0-----:R-:W-:-:S10]  /*2e00*/  DMUL R24, R24, 4 ;  /* 0x4010000018187828 */ /* 0x001fd40000000000 */
[----:B------:R-:W0:Y:S02]  /*2e10*/  F2I.F64.FLOOR R24, R24 ;  /* 0x0000001800187311 */ /* 0x000e240000305100 */
[----:B0-----:R-:W-:-:S05]  /*2e20*/  IMAD R27, R24, 0x4, R33 ;  /* 0x00000004181b7824 */ /* 0x001fca00078e0221 */
[----:B------:R0:W-:Y:S01]  /*2e30*/  ATOMS.POPC.INC.32 RZ, [R27+URZ] ;  /* 0x000000001bff7f8c */ /* 0x0001e2000d8000ff */
[----:B------:R-:W-:Y:S05]  /*2e40*/  @P0 BRA `(.L_x_52) ;  /* 0x0000000000180947 */ /* 0x000fea0003800000 */
[----:B------:R-:W-:Y:S01]  /*2e50*/  VIADD R13, R31, 0x1680 ;  /* 0x000016801f0d7836 */ /* 0x000fe20000000000 */
[----:B------:R-:W-:-:S04]  /*2e60*/  LEA R31, R30, R31, 0x18 ;  /* 0x0000001f1e1f7211 */ /* 0x000fc800078ec0ff */
[----:B------:R-:W-:Y:S01]  /*2e70*/  LEA R13, R30, R13, 0x18 ;  /* 0x0000000d1e0d7211 */ /* 0x000fe200078ec0ff */
[----:B------:R2:W-:Y:S04]  /*2e80*/  ATOMS.POPC.INC.32 RZ, [R31+URZ] ;  /* 0x000000001fff7f8c */ /* 0x0005e8000d8000ff */
[----:B------:R2:W-:Y:S01]  /*2e90*/  ATOMS.POPC.INC.32 RZ, [R13+URZ] ;  /* 0x000000000dff7f8c */ /* 0x0005e2000d8000ff */
[----:B------:R-:W-:Y:S05]  /*2ea0*/  BRA `(.L_x_53) ;  /* 0x0000004c00087947 */ /* 0x000fea0003800000 */
.L_x_52:
[----:B------:R-:W-:-:S13]  /*2eb0*/  ISETP.GT.AND P0, PT, R9, R4, PT ;  /* 0x000000040900720c */ /* 0x000fda0003f04270 */
[----:B------:R-:W-:Y:S05]  /*2ec0*/  @!P0 BRA `(.L_x_53) ;  /* 0x0000004c00008947 */ /* 0x000fea0003800000 */
[----:B------:R-:W1:Y:S01]  /*2ed0*/  LDC.64 R24, c[0x0][0x380] ;  /* 0x0000e000ff187b82 */ /* 0x000e620000000a00 */
[----:B------:R-:W-:Y:S01]  /*2ee0*/  ISETP.NE.AND P1, PT, R12, RZ, PT ;  /* 0x000000ff0c00720c */ /* 0x000fe20003f25270 */
[----:B-1----:R-:W-:-:S05]  /*2ef0*/  IMAD.WIDE R24, R9, 0x8, R24 ;  /* 0x0000000809187825 */ /* 0x002fca00078e0218 */
[----:B------:R1:W5:Y:S04]  /*2f00*/  LDG.E R31, desc[UR8][R24.64] ;  /* 0x00000008181f7981 */ /* 0x000368000c1e1900 */
[----:B------:R1:W5:Y:S01]  /*2f10*/  LDG.E R33, desc[UR8][R24.64+0x4] ;  /* 0x0000040818217981 */ /* 0x000362000c1e1900 */
[----:B------:R-:W-:Y:S01]  /*2f20*/  BSSY.RECONVERGENT B3, `(.L_x_54) ;  /* 0x0000052000037945 */ /* 0x000fe20003800200 */
[----:B------:R-:W-:Y:S02]  /*2f30*/  IMAD.MOV.U32 R37, RZ, RZ, R26 ;  /* 0x000000ffff257224 */ /* 0x000fe400078e001a */
[----:B------:R-:W-:Y:S01]  /*2f40*/  IMAD.MOV.U32 R38, RZ, RZ, R7 ;  /* 0x000000ffff267224 */ /* 0x000fe200078e0007 */
[----:B------:R-:W-:Y:S06]  /*2f50*/  @P1 BRA `(.L_x_55) ;  /* 0x0000000400381947 */ /* 0x000fec0003800000 */
[----:B------:R-:W-:Y:S01]  /*2f60*/  IMAD.MOV.U32 R37, RZ, RZ, RZ ;  /* 0x000000ffff257224 */ /* 0x000fe200078e00ff */
[----:B------:R-:W-:Y:S01]  /*2f70*/  UMOV UR4, URZ ;  /* 0x000000ff00047c82 */ /* 0x000fe20008000000 */
[----:B------:R-:W-:-:S07]  /*2f80*/  IMAD.MOV.U32 R39, RZ, RZ, RZ ;  /* 0x000000ffff277224 */ /* 0x000fce00078e00ff */
.L_x_56:
[----:B-1----:R-:W0:Y:S02]  /*2f90*/  LDC.64 R24, c[0x4][RZ] ;  /* 0x01000000ff187b82 */ /* 0x002e240000000a00 */
[----:B0-----:R-:W-:-:S05]  /*2fa0*/  IMAD.WIDE.U32 R26, R39, 0x4, R24 ;  /* 0x00000004271a7825 */ /* 0x001fca00078e0018 */
[----:B------:R-:W2:Y:S01]  /*2fb0*/  LDG.E.CONSTANT R25, desc[UR8][R26.64] ;  /* 0x000000081a197981 */ /* 0x000ea2000c1e9900 */
[C---:B------:R-:W-:Y:S01]  /*2fc0*/  SHF.L.U32 R36, R39.reuse, 0x2, RZ ;  /* 0x0000000227247819 */ /* 0x040fe200000006ff */
        /* <DEDUP_REMOVED lines=14> */
[----:B------:R-:W-:Y:S01]  /*30b0*/  @P0 IMAD.MOV.U32 R16, RZ, RZ, R24 ;  /* 0x000000ffff100224 */ /* 0x000fe200078e0018 */
[----:B------:R-:W-:Y:S02]  /*30c0*/  ISETP.NE.AND P0, PT, R39, 0x6, PT ;  /* 0x000000062700780c */ /* 0x000fe40003f05270 */
[----:B------:R-:W-:-:S11]  /*30d0*/  @P4 MOV R20, R24 ;  /* 0x0000001800144202 */ /* 0x000fd60000000f00 */
        /* <DEDUP_REMOVED lines=11> */
[----:B------:R-:W-:Y:S02]  /*3190*/  @P3 IMAD.MOV.U32 R24, RZ, RZ, R14 ;  /* 0x000000ffff183224 */ /* 0x000fe400078e000e */
[--C-:B------:R-:W-:Y:S01]  /*31a0*/  @P3 IMAD.MOV.U32 R39, RZ, RZ, R16.reuse ;  /* 0x000000ffff273224 */ /* 0x100fe200078e0010 */
[----:B------:R-:W-:Y:S01]  /*31b0*/  ISETP.EQ.AND P3, PT, R11, -0x4, PT ;  /* 0xfffffffc0b00780c */ /* 0x000fe20003f62270 */
[----:B------:R-:W-:Y:S02]  /*31c0*/  @P0 IMAD.MOV.U32 R24, RZ, RZ, R16 ;  /* 0x000000ffff180224 */ /* 0x000fe400078e0010 */
[--C-:B------:R-:W-:Y:S01]  /*31d0*/  @P0 IMAD.MOV.U32 R39, RZ, RZ, R17.reuse ;  /* 0x000000ffff270224 */ /* 0x100fe200078e0011 */
[----:B------:R-:W-:Y:S01]  /*31e0*/  @P1 MOV R39, R18 ;  /* 0x0000001200271202 */ /* 0x000fe20000000f00 */
[----:B------:R-:W-:-:S04]  /*31f0*/  @P1 IMAD.MOV.U32 R24, RZ, RZ, R17 ;  /* 0x000000ffff181224 */ /* 0x000fc800078e0011 */
[----:B------:R-:W-:Y:S02]  /*3200*/  @P2 IMAD.MOV.U32 R24, RZ, RZ, R18 ;  /* 0x000000ffff182224 */ /* 0x000fe400078e0012 */
[--C-:B------:R-:W-:Y:S02]  /*3210*/  @P2 IMAD.MOV.U32 R39, RZ, RZ, R19.reuse ;  /* 0x000000ffff272224 */ /* 0x100fe400078e0013 */
[----:B------:R-:W-:Y:S02]  /*3220*/  @P3 IMAD.MOV.U32 R24, RZ, RZ, R19 ;  /* 0x000000ffff183224 */ /* 0x000fe400078e0013 */
[--C-:B------:R-:W-:Y:S02]  /*3230*/  @P3 IMAD.MOV.U32 R39, RZ, RZ, R20.reuse ;  /* 0x000000ffff273224 */ /* 0x100fe400078e0014 */
[----:B------:R-:W-:Y:S01]  /*3240*/  @P4 IMAD.MOV.U32 R24, RZ, RZ, R20 ;  /* 0x000000ffff184224 */ /* 0x000fe200078e0014 */
[----:B------:R-:W-:Y:S01]  /*3250*/  @P5 MOV R24, R37 ;  /* 0x0000002500185202 */ /* 0x000fe20000000f00 */
[----:B------:R-:W-:Y:S01]  /*3260*/  @P4 IMAD.MOV.U32 R39, RZ, RZ, R37 ;  /* 0x000000ffff274224 */ /* 0x000fe200078e0025 */
[----:B------:R-:W-:Y:S06]  /*3270*/  @!P6 BRA `(.L_x_58) ;  /* 0x000000000028e947 */ /* 0x000fec0003800000 */
[----:B------:R-:W-:Y:S01]  /*3280*/  @P0 IMAD.MOV.U32 R25, RZ, RZ, R14 ;  /* 0x000000ffff190224 */ /* 0x000fe200078e000e */
[----:B------:R-:W-:Y:S01]  /*3290*/  ISETP.EQ.AND P0, PT, R11, 0x8, PT ;  /* 0x000000080b00780c */ /* 0x000fe20003f02270 */
[----:B------:R-:W-:Y:S01]  /*32a0*/  @P1 IMAD.MOV.U32 R25, RZ, RZ, R16 ;  /* 0x000000ffff191224 */ /* 0x000fe200078e0010 */
[----:B------:R-:W-:Y:S01]  /*32b0*/  SHF.L.W.U32.HI R39, R24, R8, R39 ;  /* 0x0000000818277219 */ /* 0x000fe20000010e27 */
[----:B------:R-:W-:Y:S02]  /*32c0*/  @P2 IMAD.MOV.U32 R25, RZ, RZ, R17 ;  /* 0x000000ffff192224 */ /* 0x000fe400078e0011 */
[----:B------:R-:W-:Y:S02]  /*32d0*/  @P3 IMAD.MOV.U32 R25, RZ, RZ, R18 ;  /* 0x000000ffff193224 */ /* 0x000fe400078e0012 */
[----:B------:R-:W-:Y:S02]  /*32e0*/  @P4 IMAD.MOV.U32 R25, RZ, RZ, R19 ;  /* 0x000000ffff194224 */ /* 0x000fe400078e0013 */
[----:B------:R-:W-:-:S04]  /*32f0*/  @P5 IMAD.MOV.U32 R25, RZ, RZ, R20 ;  /* 0x000000ffff195224 */ /* 0x000fc800078e0014 */
[----:B------:R-:W-:-:S04]  /*3300*/  @P0 MOV R25, R37 ;  /* 0x0000002500190202 */ /* 0x000fc80000000f00 */
[----:B------:R-:W-:-:S07]  /*3310*/  SHF.L.W.U32.HI R24, R25, R8, R24 ;  /* 0x0000000819187219 */ /* 0x000fce0000010e18 */
.L_x_58:
[----:B------:R-:W-:Y:S05]  /*3320*/  BSYNC.RECONVERGENT B4 ;  /* 0x0000000000047941 */ /* 0x000fea0003800200 */
.L_x_57:
[C---:B------:R-:W-:Y:S01]  /*3330*/  SHF.L.W.U32.HI R36, R24.reuse, 0x2, R39 ;  /* 0x0000000218247819 */ /* 0x040fe20000010e27 */
[----:B------:R-:W-:Y:S01]  /*3340*/  IMAD.SHL.U32 R24, R24, 0x4, RZ ;  /* 0x0000000418187824 */ /* 0x000fe200078e00ff */
[----:B------:R-:W-:Y:S01]  /*3350*/  UMOV UR4, 0x54442d19 ;  /* 0x54442d1900047882 */ /* 0x000fe20000000000 */
[----:B------:R-:W-:Y:S01]  /*3360*/  UMOV UR5, 0x3bf921fb ;  /* 0x3bf921fb00057882 */ /* 0x000fe20000000000 */
[----:B------:R-:W-:Y:S02]  /*3370*/  LOP3.LUT R25, R36, R5, RZ, 0x3c, !PT ;  /* 0x0000000524197212 */ /* 0x000fe400078e3cff */
[----:B------:R-:W-:Y:S02]  /*3380*/  ISETP.GE.AND P1, PT, R5, RZ, PT ;  /* 0x000000ff0500720c */ /* 0x000fe40003f26270 */
[----:B------:R-:W-:Y:S02]  /*3390*/  ISETP.GE.AND P0, PT, R25, RZ, PT ;  /* 0x000000ff1900720c */ /* 0x000fe40003f06270 */
[----:B------:R-:W-:-:S02]  /*33a0*/  SHF.R.S32.HI R25, RZ, 0x1f, R36 ;  /* 0x0000001fff197819 */ /* 0x000fc40000011424 */
[----:B------:R-:W-:Y:S02]  /*33b0*/  SHF.R.U32.HI R37, RZ, 0x1e, R39 ;  /* 0x0000001eff257819 */ /* 0x000fe40000011627 */
[C---:B------:R-:W-:Y:S02]  /*33c0*/  LOP3.LUT R24, R25.reuse, R24, RZ, 0x3c, !PT ;  /* 0x0000001819187212 */ /* 0x040fe400078e3cff */
[----:B------:R-:W-:Y:S02]  /*33d0*/  LOP3.LUT R25, R25, R36, RZ, 0x3c, !PT ;  /* 0x0000002419197212 */ /* 0x000fe400078e3cff */
[----:B------:R-:W-:-:S04]  /*33e0*/  LEA.HI R37, R36, R37, RZ, 0x1 ;  /* 0x0000002524257211 */ /* 0x000fc800078f08ff */
[----:B------:R-:W0:Y:S01]  /*33f0*/  I2F.F64.S64 R24, R24 ;  /* 0x0000001800187312 */ /* 0x000e220000301c00 */
[----:B------:R-:W-:Y:S01]  /*3400*/  @!P1 IMAD.MOV R37, RZ, RZ, -R37 ;  /* 0x000000ffff259224 */ /* 0x000fe200078e0a25 */
[----:B0-----:R-:W-:-:S10]  /*3410*/  DMUL R26, R24, UR4 ;  /* 0x00000004181a7c28 */ /* 0x001fd40008000000 */
[----:B------:R-:W0:Y:S02]  /*3420*/  F2F.F32.F64 R26, R26 ;  /* 0x0000001a001a7310 */ /* 0x000e240000301000 */
[----:B0-----:R-:W-:-:S07]  /*3430*/  FSEL R38, -R26, R26, !P0 ;  /* 0x0000001a1a267208 */ /* 0x001fce0004000100 */
.L_x_55:
[----:B------:R-:W-:Y:S05]  /*3440*/  BSYNC.RECONVERGENT B3 ;  /* 0x0000000000037941 */ /* 0x000fea0003800200 */
.L_x_54:
[----:B-----5:R-:W-:Y:S01]  /*3450*/  FMUL R36, R31, 0.63661974668502807617 ;  /* 0x3f22f9831f247820 */ /* 0x020fe20000400000 */
[----:B-1----:R-:W-:Y:S01]  /*3460*/  LOP3.LUT R24, R37, 0x1, RZ, 0xc0, !PT ;  /* 0x0000000125187812 */ /* 0x002fe200078ec0ff */
[----:B------:R-:W-:Y:S01]  /*3470*/  BSSY.RECONVERGENT B3, `(.L_x_59) ;  /* 0x0000073000037945 */ /* 0x000fe20003800200 */
[----:B------:R-:W-:Y:S02]  /*3480*/  FSETP.GE.AND P2, PT, |R31|, 105615, PT ;  /* 0x47ce47801f00780b */ /* 0x000fe40003f46200 */
[----:B------:R-:W-:Y:S01]  /*3490*/  ISETP.NE.U32.AND P0, PT, R24, 0x1, PT ;  /* 0x000000011800780c */ /* 0x000fe20003f05070 */
[----:B------:R-:W1:Y:S01]  /*34a0*/  F2I.NTZ R36, R36 ;  /* 0x0000002400247305 */ /* 0x000e620000203100 */
[----:B------:R-:W-:Y:S01]  /*34b0*/  FMUL R24, R38, R38 ;  /* 0x0000002626187220 */ /* 0x000fe20000400000 */
[----:B------:R-:W-:Y:S02]  /*34c0*/  LOP3.LUT P1, RZ, R37, 0x2, RZ, 0xc0, !PT ;  /* 0x0000000225ff7812 */ /* 0x000fe4000782c0ff */
[----:B0-----:R-:W-:Y:S01]  /*34d0*/  FSEL R27, R34, 0.0083327032625675201416, !P0 ;  /* 0x3c0885e4221b7808 */ /* 0x001fe20004000000 */
[----:B------:R-:W-:Y:S01]  /*34e0*/  FFMA R32, R24, R32, -0.0013887860113754868507 ;  /* 0xbab607ed18207423 */ /* 0x000fe20000000020 */
[----:B------:R-:W-:-:S02]  /*34f0*/  FSEL R35, -R35, -0.16666662693023681641, !P0 ;  /* 0xbe2aaaa823237808 */ /* 0x000fc40004000100 */
[----:B------:R-:W-:Y:S02]  /*3500*/  FSEL R37, R38, 1, P0 ;  /* 0x3f80000026257808 */ /* 0x000fe40000000000 */
[----:B------:R-:W-:Y:S02]  /*3510*/  FSEL R25, R32, -0.00019574658654164522886, !P0 ;  /* 0xb94d415320197808 */ /* 0x000fe40004000000 */
[----:B------:R-:W-:Y:S02]  /*3520*/  P2R R38, PR, RZ, 0x4 ;  /* 0x00000004ff267803 */ /* 0x000fe40000000000 */
[----:B-1----:R-:W-:Y:S01]  /*3530*/  I2FP.F32.S32 R32, R36 ;  /* 0x0000002400207245 */ /* 0x002fe20000201400 */
[----:B------:R-:W-:Y:S01]  /*3540*/  FFMA R25, R24, R25, R27 ;  /* 0x0000001918197223 */ /* 0x000fe2000000001b */
[----:B------:R-:W-:-:S03]  /*3550*/  IMAD.MOV.U32 R34, RZ, RZ, R36 ;  /* 0x000000ffff227224 */ /* 0x000fc600078e0024 */
[----:B------:R-:W-:Y:S01]  /*3560*/  FFMA R27, R32, -1.5707962512969970703, R31 ;  /* 0xbfc90fda201b7823 */ /* 0x000fe2000000001f */
[C---:B------:R-:W-:Y:S01]  /*3570*/  FFMA R25, R24.reuse, R25, R35 ;  /* 0x0000001918197223 */ /* 0x040fe20000000023 */
[----:B------:R-:W-:Y:S02]  /*3580*/  FFMA R24, R24, R37, RZ ;  /* 0x0000002518187223 */ /* 0x000fe400000000ff */
[----:B------:R-:W-:Y:S02]  /*3590*/  FFMA R27, R32, -7.5497894158615963534e-08, R27 ;  /* 0xb3a22168201b7823 */ /* 0x000fe4000000001b */
[----:B------:R-:W-:Y:S02]  /*35a0*/  FFMA R37, R24, R25, R37 ;  /* 0x0000001918257223 */ /* 0x000fe40000000025 */
[----:B------:R-:W-:Y:S02]  /*35b0*/  FFMA R32, R32, -5.3903029534742383927e-15, R27 ;  /* 0xa7c234c520207823 */ /* 0x000fe4000000001b */
[----:B------:R-:W-:-:S02]  /*35c0*/  @P1 FADD R37, RZ, -R37 ;  /* 0x80000025ff251221 */ /* 0x000fc40000000000 */
[----:B------:R-:W-:Y:S01]  /*35d0*/  IMAD.MOV.U32 R24, RZ, RZ, R32 ;  /* 0x000000ffff187224 */ /* 0x000fe200078e0020 */
[----:B------:R-:W-:Y:S06]  /*35e0*/  @!P2 BRA `(.L_x_60) ;  /* 0x00000004006ca947 */ /* 0x000fec0003800000 */
[----:B------:R-:W-:-:S13]  /*35f0*/  FSETP.NEU.AND P0, PT, |R31|, +INF , PT ;  /* 0x7f8000001f00780b */ /* 0x000fda0003f0d200 */
[----:B------:R-:W-:Y:S01]  /*3600*/  @!P0 FMUL R24, RZ, R31 ;  /* 0x0000001fff188220 */ /* 0x000fe20000400000 */
[----:B------:R-:W-:Y:S01]  /*3610*/  @!P0 IMAD.MOV.U32 R36, RZ, RZ, RZ ;  /* 0x000000ffff248224 */ /* 0x000fe200078e00ff */
[----:B------:R-:W-:Y:S06]  /*3620*/  @!P0 BRA `(.L_x_60) ;  /* 0x00000004005c8947 */ /* 0x000fec0003800000 */
[----:B------:R-:W-:Y:S01]  /*3630*/  IMAD.SHL.U32 R24, R31, 0x100, RZ ;  /* 0x000001001f187824 */ /* 0x000fe200078e00ff */
[----:B------:R-:W-:Y:S01]  /*3640*/  MOV R35, RZ ;  /* 0x000000ff00237202 */ /* 0x000fe20000000f00 */
[----:B------:R-:W-:Y:S01]  /*3650*/  IMAD.MOV.U32 R39, RZ, RZ, RZ ;  /* 0x000000ffff277224 */ /* 0x000fe200078e00ff */
[----:B------:R-:W-:Y:S02]  /*3660*/  UMOV UR4, URZ ;  /* 0x000000ff00047c82 */ /* 0x000fe40008000000 */
[----:B------:R-:W-:-:S07]  /*3670*/  LOP3.LUT R41, R24, 0x80000000, RZ, 0xfc, !PT ;  /* 0x8000000018297812 */ /* 0x000fce00078efcff */
.L_x_61:
        /* <DEDUP_REMOVED lines=11> */
[----:B------:R-:W-:-:S07]  /*3730*/  ISETP.EQ.AND P1, PT, R24, 0xc, PT ;  /* 0x0000000c1800780c */ /* 0x000fce0003f22270 */
[--C-:B------:R-:W-:Y:S01]  /*3740*/  @P0 IMAD.MOV.U32 R17, RZ, RZ, R36.reuse ;  /* 0x000000ffff110224 */ /* 0x100fe200078e0024 */
[----:B------:R-:W-:Y:S01]  /*3750*/  ISETP.NE.AND P0, PT, R39, 0x6, PT ;  /* 0x000000062700780c */ /* 0x000fe20003f05270 */
[--C-:B------:R-:W-:Y:S01]  /*3760*/  @P2 IMAD.MOV.U32 R14, RZ, RZ, R36.reuse ;  /* 0x000000ffff0e2224 */ /* 0x100fe200078e0024 */
[C---:B------:R-:W-:Y:S01]  /*3770*/  ISETP.EQ.AND P2, PT, R24.reuse, 0x10, PT ;  /* 0x000000101800780c */ /* 0x040fe20003f42270 */
[----:B------:R-:W-:Y:S01]  /*3780*/  @P3 IMAD.MOV.U32 R16, RZ, RZ, R36 ;  /* 0x000000ffff103224 */ /* 0x000fe200078e0024 */
[----:B------:R-:W-:Y:S02]  /*3790*/  ISETP.EQ.AND P3, PT, R24, 0x14, PT ;  /* 0x000000141800780c */ /* 0x000fe40003f62270 */
[----:B------:R-:W-:-:S09]  /*37a0*/  @P1 MOV R18, R36 ;  /* 0x0000002400121202 */ /* 0x000fd20000000f00 */
[--C-:B------:R-:W-:Y:S02]  /*37b0*/  @P2 IMAD.MOV.U32 R19, RZ, RZ, R36.reuse ;  /* 0x000000ffff132224 */ /* 0x100fe400078e0024 */
        /* <DEDUP_REMOVED lines=16> */
[C---:B------:R-:W-:Y:S01]  /*38c0*/  ISETP.EQ.AND P1, PT, R26.reuse, RZ, PT ;  /* 0x000000ff1a00720c */ /* 0x040fe20003f22270 */
[--C-:B------:R-:W-:Y:S01]  /*38d0*/  @P0 IMAD.MOV.U32 R36, RZ, RZ, R16.reuse ;  /* 0x000000ffff240224 */ /* 0x100fe200078e0010 */
[----:B------:R-:W-:Y:S01]  /*38e0*/  @P0 MOV R25, R14 ;  /* 0x0000000e00190202 */ /* 0x000fe20000000f00 */
[----:B------:R-:W-:Y:S01]  /*38f0*/  @P5 IMAD.MOV.U32 R25, RZ, RZ, R16 ;  /* 0x000000ffff195224 */ /* 0x000fe200078e0010 */
[----:B------:R-:W-:Y:S01]  /*3900*/  ISETP.EQ.AND P0, PT, R26, 0x4, PT ;  /* 0x000000041a00780c */ /* 0x000fe20003f02270 */
[--C-:B------:R-:W-:Y:S02]  /*3910*/  @P5 IMAD.MOV.U32 R36, RZ, RZ, R17.reuse ;  /* 0x000000ffff245224 */ /* 0x100fe400078e0011 */
[----:B------:R-:W-:Y:S02]  /*3920*/  @P4 IMAD.MOV.U32 R25, RZ, RZ, R17 ;  /* 0x000000ffff194224 */ /* 0x000fe400078e0011 */
[----:B------:R-:W-:-:S02]  /*3930*/  @P4 IMAD.MOV.U32 R36, RZ, RZ, R18 ;  /* 0x000000ffff244224 */ /* 0x000fc400078e0012 */
[----:B------:R-:W-:Y:S01]  /*3940*/  @P3 IMAD.MOV.U32 R25, RZ, RZ, R18 ;  /* 0x000000ffff193224 */ /* 0x000fe200078e0012 */
[----:B------:R-:W-:Y:S01]  /*3950*/  @P2 MOV R25, R19 ;  /* 0x0000001300192202 */ /* 0x000fe20000000f00 */
[----:B------:R-:W-:Y:S02]  /*3960*/  @P3 IMAD.MOV.U32 R36, RZ, RZ, R19 ;  /* 0x000000ffff243224 */ /* 0x000fe400078e0013 */
[--C-:B------:R-:W-:Y:S02]  /*3970*/  @P2 IMAD.MOV.U32 R36, RZ, RZ, R20.reuse ;  /* 0x000000ffff242224 */ /* 0x100fe400078e0014 */
[----:B------:R-:W-:Y:S02]  /*3980*/  @P1 IMAD.MOV.U32 R25, RZ, RZ, R20 ;  /* 0x000000ffff191224 */ /* 0x000fe400078e0014 */
[--C-:B------:R-:W-:Y:S02]  /*3990*/  @P1 IMAD.MOV.U32 R36, RZ, RZ, R35.reuse ;  /* 0x000000ffff241224 */ /* 0x100fe400078e0023 */
[----:B------:R-:W-:Y:S01]  /*39a0*/  @P0 IMAD.MOV.U32 R25, RZ, RZ, R35 ;  /* 0x000000ffff190224 */ /* 0x000fe200078e0023 */
[----:B------:R-:W-:Y:S06]  /*39b0*/  @!P6 BRA `(.L_x_63) ;  /* 0x00000000002ce947 */ /* 0x000fec0003800000 */
[----:B------:R-:W-:Y:S01]  /*39c0*/  ISETP.EQ.AND P6, PT, R26, 0x8, PT ;  /* 0x000000081a00780c */ /* 0x000fe20003fc2270 */
[----:B------:R-:W-:Y:S01]  /*39d0*/  @P5 IMAD.MOV.U32 R26, RZ, RZ, R14 ;  /* 0x000000ffff1a5224 */ /* 0x000fe200078e000e */
[----:B------:R-:W-:Y:S01]  /*39e0*/  LOP3.LUT R24, R24, 0x1f, RZ, 0xc0, !PT ;  /* 0x0000001f18187812 */ /* 0x000fe200078ec0ff */
[----:B------:R-:W-:Y:S01]  /*39f0*/  @P4 IMAD.MOV.U32 R26, RZ, RZ, R16 ;  /* 0x000000ffff1a4224 */ /* 0x000fe200078e0010 */
[----:B------:R-:W-:Y:S01]  /*3a00*/  @P3 MOV R26, R17 ;  /* 0x00000011001a3202 */ /* 0x000fe20000000f00 */
[----:B------:R-:W-:Y:S01]  /*3a10*/  @P2 IMAD.MOV.U32 R26, RZ, RZ, R18 ;  /* 0x000000ffff1a2224 */ /* 0x000fe200078e0012 */
[----:B------:R-:W-:Y:S01]  /*3a20*/  SHF.L.W.U32.HI R36, R25, R24, R36 ;  /* 0x0000001819247219 */ /* 0x000fe20000010e24 */
[----:B------:R-:W-:Y:S02]  /*3a30*/  @P1 IMAD.MOV.U32 R26, RZ, RZ, R19 ;  /* 0x000000ffff1a1224 */ /* 0x000fe400078e0013 */
[----:B------:R-:W-:-:S04]  /*3a40*/  @P0 IMAD.MOV.U32 R26, RZ, RZ, R20 ;  /* 0x000000ffff1a0224 */ /* 0x000fc800078e0014 */
[----:B------:R-:W-:-:S05]  /*3a50*/  @P6 IMAD.MOV.U32 R26, RZ, RZ, R35 ;  /* 0x000000ffff1a6224 */ /* 0x000fca00078e0023 */
[----:B------:R-:W-:-:S07]  /*3a60*/  SHF.L.W.U32.HI R25, R26, R24, R25 ;  /* 0x000000181a197219 */ /* 0x000fce0000010e19 */
.L_x_63:
[----:B------:R-:W-:Y:S05]  /*3a70*/  BSYNC.RECONVERGENT B4 ;  /* 0x0000000000047941 */ /* 0x000fea0003800200 */
.L_x_62:
        /* <DEDUP_REMOVED lines=14> */
[----:B------:R-:W-:Y:S01]  /*3b60*/  @!P0 MOV R36, R35 ;  /* 0x0000002300248202 */ /* 0x000fe20000000f00 */
[----:B0-----:R-:W-:-:S10]  /*3b70*/  DMUL R26, R24, UR4 ;  /* 0x00000004181a7c28 */ /* 0x001fd40008000000 */
[----:B------:R-:W0:Y:S02]  /*3b80*/  F2F.F32.F64 R26, R26 ;  /* 0x0000001a001a7310 */ /* 0x000e240000301000 */
[----:B0-----:R-:W-:-:S07]  /*3b90*/  FSEL R24, -R26, R26, !P1 ;  /* 0x0000001a1a187208 */ /* 0x001fce0004800100 */
.L_x_60:
[----:B------:R-:W-:Y:S05]  /*3ba0*/  BSYNC.RECONVERGENT B3 ;  /* 0x0000000000037941 */ /* 0x000fea0003800200 */
.L_x_59:
[C---:B------:R-:W-:Y:S01]  /*3bb0*/  LOP3.LUT R25, R36.reuse, 0x1, RZ, 0xc0, !PT ;  /* 0x0000000124197812 */ /* 0x040fe200078ec0ff */
[----:B------:R-:W-:Y:S01]  /*3bc0*/  IMAD.MOV.U32 R26, RZ, RZ, 0x37cbac00 ;  /* 0x37cbac00ff1a7424 */ /* 0x000fe200078e00ff */
[----:B------:R-:W-:Y:S01]  /*3bd0*/  LOP3.LUT P1, RZ, R36, 0x2, RZ, 0xc0, !PT ;  /* 0x0000000224ff7812 */ /* 0x000fe2000782c0ff */
[----:B------:R-:W-:Y:S01]  /*3be0*/  IMAD.MOV.U32 R35, RZ, RZ, 0x3d2aaabb ;  /* 0x3d2aaabbff237424 */ /* 0x000fe200078e00ff */
[----:B------:R-:W-:Y:S01]  /*3bf0*/  ISETP.NE.U32.AND P0, PT, R25, 0x1, PT ;  /* 0x000000011900780c */ /* 0x000fe20003f05070 */
[----:B------:R-:W-:Y:S01]  /*3c00*/  FMUL R25, R24, R24 ;  /* 0x0000001818197220 */ /* 0x000fe20000400000 */
[----:B------:R-:W-:Y:S01]  /*3c10*/  ISETP.NE.AND P2, PT, R12, RZ, PT ;  /* 0x000000ff0c00720c */ /* 0x000fe20003f45270 */
[----:B------:R-:W-:Y:S01]  /*3c20*/  BSSY.RECONVERGENT B3, `(.L_x_64) ;  /* 0x0000061000037945 */ /* 0x000fe20003800200 */
[----:B------:R-:W-:Y:S01]  /*3c30*/  FSEL R36, R35, 0.0083327032625675201416, !P0 ;  /* 0x3c0885e423247808 */ /* 0x000fe20004000000 */
[----:B------:R-:W-:Y:S01]  /*3c40*/  FFMA R26, R25, R26, -0.0013887860113754868507 ;  /* 0xbab607ed191a7423 */ /* 0x000fe2000000001a */
[----:B------:R-:W-:-:S04]  /*3c50*/  FSEL R24, R24, 1, P0 ;  /* 0x3f80000018187808 */ /* 0x000fc80000000000 */
[----:B------:R-:W-:-:S05]  /*3c60*/  FSEL R26, R26, -0.00019574658654164522886, !P0 ;  /* 0xb94d41531a1a7808 */ /* 0x000fca0004000000 */
[----:B------:R-:W-:Y:S01]  /*3c70*/  FFMA R26, R25, R26, R36 ;  /* 0x0000001a191a7223 */ /* 0x000fe20000000024 */
[----:B------:R-:W-:-:S05]  /*3c80*/  IMAD.MOV.U32 R36, RZ, RZ, 0x3effffff ;  /* 0x3effffffff247424 */ /* 0x000fca00078e00ff */
[----:B------:R-:W-:Y:S02]  /*3c90*/  FSEL R40, -R36, -0.16666662693023681641, !P0 ;  /* 0xbe2aaaa824287808 */ /* 0x000fe40004000100 */
[----:B------:R-:W-:-:S03]  /*3ca0*/  FSETP.GE.AND P0, PT, |R5|, 105615, PT ;  /* 0x47ce47800500780b */ /* 0x000fc60003f06200 */
[C---:B------:R-:W-:Y:S01]  /*3cb0*/  FFMA R26, R25.reuse, R26, R40 ;  /* 0x0000001a191a7223 */ /* 0x040fe20000000028 */
[----:B------:R-:W-:Y:S01]  /*3cc0*/  FFMA R25, R25, R24, RZ ;  /* 0x0000001819197223 */ /* 0x000fe200000000ff */
[----:B------:R-:W-:-:S03]  /*3cd0*/  IMAD.MOV.U32 R40, RZ, RZ, R7 ;  /* 0x000000ffff287224 */ /* 0x000fc600078e0007 */
[----:B------:R-:W-:Y:S01]  /*3ce0*/  FFMA R24, R25, R26, R24 ;  /* 0x0000001a19187223 */ /* 0x000fe20000000018 */
[----:B------:R-:W-:-:S03]  /*3cf0*/  FMUL R25, R5, 0.63661974668502807617 ;  /* 0x3f22f98305197820 */ /* 0x000fc60000400000 */
[----:B------:R-:W-:-:S03]  /*3d00*/  @P1 FADD R24, RZ, -R24 ;  /* 0x80000018ff181221 */ /* 0x000fc60000000000 */
[----:B------:R-:W0:Y:S01]  /*3d10*/  F2I.NTZ R25, R25 ;  /* 0x0000001900197305 */ /* 0x000e220000203100 */
[----:B------:R-:W-:Y:S01]  /*3d20*/  FMUL R37, R37, R24 ;  /* 0x0000001825257220 */ /* 0x000fe20000400000 */
[----:B0-----:R-:W-:Y:S01]  /*3d30*/  SEL R39, R25, RZ, !P0 ;  /* 0x000000ff19277207 */ /* 0x001fe20004000000 */
[----:B------:R-:W-:Y:S06]  /*3d40*/  @P2 BRA `(.L_x_65) ;  /* 0x0000000400382947 */ /* 0x000fec0003800000 */
[----:B------:R-:W-:Y:S01]  /*3d50*/  IMAD.MOV.U32 R39, RZ, RZ, RZ ;  /* 0x000000ffff277224 */ /* 0x000fe200078e00ff */
[----:B------:R-:W-:Y:S01]  /*3d60*/  UMOV UR4, URZ ;  /* 0x000000ff00047c82 */ /* 0x000fe20008000000 */
[----:B------:R-:W-:-:S07]  /*3d70*/  IMAD.MOV.U32 R41, RZ, RZ, RZ ;  /* 0x000000ffff297224 */ /* 0x000fce00078e00ff */
.L_x_66:
        /* <DEDUP_REMOVED lines=16> */
[--C-:B------:R-:W-:Y:S01]  /*3e80*/  @P3 IMAD.MOV.U32 R16, RZ, RZ, R40.reuse ;  /* 0x000000ffff103224 */ /* 0x100fe200078e0028 */
[----:B------:R-:W-:Y:S01]  /*3e90*/  ISETP.EQ.AND P3, PT, R24, 0x14, PT ;  /* 0x000000141800780c */ /* 0x000fe20003f62270 */
[----:B------:R-:W-:-:S10]  /*3ea0*/  @P1 IMAD.MOV.U32 R18, RZ, RZ, R40 ;  /* 0x000000ffff121224 */ /* 0x000fd400078e0028 */
[----:B------:R-:W-:Y:S02]  /*3eb0*/  @P2 IMAD.MOV.U32 R19, RZ, RZ, R40 ;  /* 0x000000ffff132224 */ /* 0x000fe400078e0028 */
[----:B------:R-:W-:Y:S01]  /*3ec0*/  @P3 MOV R20, R40 ;  /* 0x0000002800143202 */ /* 0x000fe20000000f00 */
[----:B------:R-:W-:Y:S06]  /*3ed0*/  @P0 BRA `(.L_x_66) ;  /* 0xfffffffc00a80947 */ /* 0x000fec000383ffff */
        /* <DEDUP_REMOVED lines=8> */
[----:B------:R-:W-:Y:S01]  /*3f60*/  @P2 IMAD.MOV.U32 R24, RZ, RZ, R14 ;  /* 0x000000ffff182224 */ /* 0x000fe200078e000e */
[C---:B------:R-:W-:Y:S01]  /*3f70*/  ISETP.EQ.AND P2, PT, R11.reuse, -0x8, PT ;  /* 0xfffffff80b00780c */ /* 0x040fe20003f42270 */
[----:B------:R-:W-:Y:S02]  /*3f80*/  @P3 IMAD.MOV.U32 R24, RZ, RZ, R16 ;  /* 0x000000ffff183224 */ /* 0x000fe400078e0010 */
[----:B------:R-:W-:Y:S01]  /*3f90*/  @P3 IMAD.MOV.U32 R25, RZ, RZ, R14 ;  /* 0x000000ffff193224 */ /* 0x000fe200078e000e */
        /* <DEDUP_REMOVED lines=23> */
.L_x_68:
[----:B------:R-:W-:Y:S05]  /*4110*/  BSYNC.RECONVERGENT B4 ;  /* 0x0000000000047941 */ /* 0x000fea0003800200 */
.L_x_67:
[--C-:B------:R-:W-:Y:S01]  /*4120*/  SHF.L.W.U32.HI R26, R25, 0x2, R24.reuse ;  /* 0x00000002191a7819 */ /* 0x100fe20000010e18 */
[----:B------:R-:W-:Y:S01]  /*4130*/  UMOV UR4, 0x54442d19 ;  /* 0x54442d1900047882 */ /* 0x000fe20000000000 */
[----:B------:R-:W-:Y:S01]  /*4140*/  SHF.R.U32.HI R24, RZ, 0x1e, R24 ;  /* 0x0000001eff187819 */ /* 0x000fe20000011618 */
[----:B------:R-:W-:Y:S01]  /*4150*/  UMOV UR5, 0x3bf921fb ;  /* 0x3bf921fb00057882 */ /* 0x000fe20000000000 */
[C---:B------:R-:W-:Y:S02]  /*4160*/  LOP3.LUT R27, R26.reuse, R5, RZ, 0x3c, !PT ;  /* 0x000000051a1b7212 */ /* 0x040fe400078e3cff */
[----:B------:R-:W-:Y:S02]  /*4170*/  SHF.R.S32.HI R40, RZ, 0x1f, R26 ;  /* 0x0000001fff287819 */ /* 0x000fe4000001141a */
[----:B------:R-:W-:Y:S01]  /*4180*/  ISETP.GE.AND P0, PT, R27, RZ, PT ;  /* 0x000000ff1b00720c */ /* 0x000fe20003f06270 */
[----:B------:R-:W-:Y:S01]  /*4190*/  IMAD.SHL.U32 R27, R25, 0x4, RZ ;  /* 0x00000004191b7824 */ /* 0x000fe200078e00ff */
[----:B------:R-:W-:-:S02]  /*41a0*/  LEA.HI R39, R26, R24, RZ, 0x1 ;  /* 0x000000181a277211 */ /* 0x000fc400078f08ff */
[C---:B------:R-:W-:Y:S02]  /*41b0*/  LOP3.LUT R25, R40.reuse, R26, RZ, 0x3c, !PT ;  /* 0x0000001a28197212 */ /* 0x040fe400078e3cff */
[----:B------:R-:W-:Y:S02]  /*41c0*/  LOP3.LUT R24, R40, R27, RZ, 0x3c, !PT ;  /* 0x0000001b28187212 */ /* 0x000fe400078e3cff */
[----:B------:R-:W-:-:S04]  /*41d0*/  ISETP.GE.AND P1, PT, R5, RZ, PT ;  /* 0x000000ff0500720c */ /* 0x000fc80003f26270 */
[----:B------:R-:W0:Y:S09]  /*41e0*/  I2F.F64.S64 R24, R24 ;  /* 0x0000001800187312 */ /* 0x000e320000301c00 */
[----:B------:R-:W-:Y:S01]  /*41f0*/  @!P1 IMAD.MOV R39, RZ, RZ, -R39 ;  /* 0x000000ffff279224 */ /* 0x000fe200078e0a27 */
[----:B0-----:R-:W-:-:S10]  /*4200*/  DMUL R26, R24, UR4 ;  /* 0x00000004181a7c28 */ /* 0x001fd40008000000 */
[----:B------:R-:W0:Y:S02]  /*4210*/  F2F.F32.F64 R26, R26 ;  /* 0x0000001a001a7310 */ /* 0x000e240000301000 */
[----:B0-----:R-:W-:-:S07]  /*4220*/  FSEL R40, -R26, R26, !P0 ;  /* 0x0000001a1a287208 */ /* 0x001fce0004000100 */
.L_x_65:
[----:B------:R-:W-:Y:S05]  /*4230*/  BSYNC.RECONVERGENT B3 ;  /* 0x0000000000037941 */ /* 0x000fea0003800200 */
.L_x_64:
[C---:B------:R-:W-:Y:S01]  /*4240*/  LOP3.LUT R24, R39.reuse, 0x1, RZ, 0xc0, !PT ;  /* 0x0000000127187812 */ /* 0x040fe200078ec0ff */
[----:B------:R-:W-:Y:S01]  /*4250*/  FMUL R25, R40, R40 ;  /* 0x0000002828197220 */ /* 0x000fe20000400000 */
[----:B------:R-:W-:Y:S01]  /*4260*/  VIADD R39, R39, 0x1 ;  /* 0x0000000127277836 */ /* 0x000fe20000000000 */
[----:B------:R-:W-:Y:S01]  /*4270*/  ISETP.NE.AND P2, PT, R38, RZ, PT ;  /* 0x000000ff2600720c */ /* 0x000fe20003f45270 */
[----:B------:R-:W-:Y:S01]  /*4280*/  BSSY.RECONVERGENT B3, `(.L_x_69) ;  /* 0x000006a000037945 */ /* 0x000fe20003800200 */
[----:B------:R-:W-:Y:S01]  /*4290*/  ISETP.NE.U32.AND P0, PT, R24, 0x1, PT ;  /* 0x000000011800780c */ /* 0x000fe20003f05070 */
[----:B------:R-:W-:Y:S01]  /*42a0*/  IMAD.MOV.U32 R24, RZ, RZ, 0x37cbac00 ;  /* 0x37cbac00ff187424 */ /* 0x000fe200078e00ff */
[----:B------:R-:W-:Y:S02]  /*42b0*/  LOP3.LUT P1, RZ, R39, 0x2, RZ, 0xc0, !PT ;  /* 0x0000000227ff7812 */ /* 0x000fe4000782c0ff */
[----:B------:R-:W-:Y:S01]  /*42c0*/  FSEL R27, R35, 0.0083327032625675201416, P0 ;  /* 0x3c0885e4231b7808 */ /* 0x000fe20000000000 */
[----:B------:R-:W-:Y:S01]  /*42d0*/  FFMA R24, R25, R24, -0.0013887860113754868507 ;  /* 0xbab607ed19187423 */ /* 0x000fe20000000018 */
[----:B------:R-:W-:-:S04]  /*42e0*/  FSEL R38, R40, 1, !P0 ;  /* 0x3f80000028267808 */ /* 0x000fc80004000000 */
[----:B------:R-:W-:-:S05]  /*42f0*/  FSEL R24, R24, -0.00019574658654164522886, P0 ;  /* 0xb94d415318187808 */ /* 0x000fca0000000000 */
[----:B------:R-:W-:Y:S01]  /*4300*/  FFMA R24, R25, R24, R27 ;  /* 0x0000001819187223 */ /* 0x000fe2000000001b */
[----:B------:R-:W-:-:S05]  /*4310*/  FSEL R27, -R36, -0.16666662693023681641, P0 ;  /* 0xbe2aaaa8241b7808 */ /* 0x000fca0000000100 */
[C---:B------:R-:W-:Y:S01]  /*4320*/  FFMA R24, R25.reuse, R24, R27 ;  /* 0x0000001819187223 */ /* 0x040fe2000000001b */
[----:B------:R-:W-:-:S04]  /*4330*/  FFMA R25, R25, R38, RZ ;  /* 0x0000002619197223 */ /* 0x000fc800000000ff */
[----:B------:R-:W-:-:S04]  /*4340*/  FFMA R38, R25, R24, R38 ;  /* 0x0000001819267223 */ /* 0x000fc80000000026 */
[----:B------:R-:W-:Y:S01]  /*4350*/  @P1 FADD R38, RZ, -R38 ;  /* 0x80000026ff261221 */ /* 0x000fe20000000000 */
        /* <DEDUP_REMOVED lines=10> */
.L_x_71:
        /* <DEDUP_REMOVED lines=18> */
[----:B------:R-:W-:Y:S02]  /*4520*/  @P2 MOV R18, R32 ;  /* 0x0000002000122202 */ /* 0x000fe40000000f00 */
        /* <DEDUP_REMOVED lines=18> */
[--C-:B------:R-:W-:Y:S01]  /*4650*/  @P1 IMAD.MOV.U32 R24, RZ, RZ, R16.reuse ;  /* 0x000000ffff181224 */ /* 0x100fe200078e0010 */
[----:B------:R-:W-:Y:S01]  /*4660*/  @P1 MOV R25, R14 ;  /* 0x0000000e00191202 */ /* 0x000fe20000000f00 */
[----:B------:R-:W-:Y:S01]  /*4670*/  @P5 IMAD.MOV.U32 R25, RZ, RZ, R16 ;  /* 0x000000ffff195224 */ /* 0x000fe200078e0010 */
[----:B------:R-:W-:Y:S01]  /*4680*/  ISETP.EQ.AND P1, PT, R26, RZ, PT ;  /* 0x000000ff1a00720c */ /* 0x000fe20003f22270 */
        /* <DEDUP_REMOVED lines=22> */
.L_x_73:
[----:B------:R-:W-:Y:S05]  /*47f0*/  BSYNC.RECONVERGENT B4 ;  /* 0x0000000000047941 */ /* 0x000fea0003800200 */
.L_x_72:
[C-C-:B------:R-:W-:Y:S01]  /*4800*/  SHF.L.W.U32.HI R26, R25.reuse, 0x2, R24.reuse ;  /* 0x00000002191a7819 */ /* 0x140fe20000010e18 */
[----:B------:R-:W-:Y:S01]  /*4810*/  IMAD.SHL.U32 R27, R25, 0x4, RZ ;  /* 0x00000004191b7824 */ /* 0x000fe200078e00ff */
[----:B------:R-:W-:Y:S01]  /*4820*/  SHF.R.U32.HI R24, RZ, 0x1e, R24 ;  /* 0x0000001eff187819 */ /* 0x000fe20000011618 */
[----:B------:R-:W-:Y:S01]  /*4830*/  UMOV UR4, 0x54442d19 ;  /* 0x54442d1900047882 */ /* 0x000fe20000000000 */
[----:B------:R-:W-:Y:S01]  /*4840*/  SHF.R.S32.HI R32, RZ, 0x1f, R26 ;  /* 0x0000001fff207819 */ /* 0x000fe2000001141a */
[----:B------:R-:W-:Y:S01]  /*4850*/  UMOV UR5, 0x3bf921fb ;  /* 0x3bf921fb00057882 */ /* 0x000fe20000000000 */
[----:B------:R-:W-:Y:S02]  /*4860*/  LEA.HI R34, R26, R24, RZ, 0x1 ;  /* 0x000000181a227211 */ /* 0x000fe400078f08ff */
[C---:B------:R-:W-:Y:S02]  /*4870*/  LOP3.LUT R25, R32.reuse, R26, RZ, 0x3c, !PT ;  /* 0x0000001a20197212 */ /* 0x040fe400078e3cff */
[----:B------:R-:W-:-:S02]  /*4880*/  LOP3.LUT R24, R32, R27, RZ, 0x3c, !PT ;  /* 0x0000001b20187212 */ /* 0x000fc400078e3cff */
[----:B------:R-:W-:Y:S02]  /*4890*/  ISETP.GE.AND P1, PT, R31, RZ, PT ;  /* 0x000000ff1f00720c */ /* 0x000fe40003f26270 */
[----:B------:R-:W-:Y:S02]  /*48a0*/  LOP3.LUT R31, R26, R31, RZ, 0x3c, !PT ;  /* 0x0000001f1a1f7212 */ /* 0x000fe400078e3cff */
[----:B------:R-:W0:Y:S02]  /*48b0*/  I2F.F64.S64 R24, R24 ;  /* 0x0000001800187312 */ /* 0x000e240000301c00 */
[----:B------:R-:W-:Y:S01]  /*48c0*/  ISETP.GE.AND P0, PT, R31, RZ, PT ;  /* 0x000000ff1f00720c */ /* 0x000fe20003f06270 */
[----:B------:R-:W-:-:S06]  /*48d0*/  IMAD.MOV R31, RZ, RZ, -R34 ;  /* 0x000000ffff1f7224 */ /* 0x000fcc00078e0a22 */
[----:B------:R-:W-:Y:S01]  /*48e0*/  @!P1 MOV R34, R31 ;  /* 0x0000001f00229202 */ /* 0x000fe20000000f00 */
[----:B0-----:R-:W-:-:S10]  /*48f0*/  DMUL R26, R24, UR4 ;  /* 0x00000004181a7c28 */ /* 0x001fd40008000000 */
[----:B------:R-:W0:Y:S02]  /*4900*/  F2F.F32.F64 R26, R26 ;  /* 0x0000001a001a7310 */ /* 0x000e240000301000 */
[----:B0-----:R-:W-:-:S07]  /*4910*/  FSEL R32, -R26, R26, !P0 ;  /* 0x0000001a1a207208 */ /* 0x001fce0004000100 */
.L_x_70:
[----:B------:R-:W-:Y:S05]  /*4920*/  BSYNC.RECONVERGENT B3 ;  /* 0x0000000000037941 */ /* 0x000fea0003800200 */
.L_x_69:
[----:B------:R-:W-:Y:S01]  /*4930*/  LOP3.LUT R24, R34, 0x1, RZ, 0xc0, !PT ;  /* 0x0000000122187812 */ /* 0x000fe200078ec0ff */
[----:B------:R-:W-:Y:S02]  /*4940*/  IMAD.MOV.U32 R26, RZ, RZ, 0x37cbac00 ;  /* 0x37cbac00ff1a7424 */ /* 0x000fe400078e00ff */
[----:B------:R-:W-:Y:S01]  /*4950*/  FMUL R25, R32, R32 ;  /* 0x0000002020197220 */ /* 0x000fe20000400000 */
[----:B------:R-:W-:Y:S01]  /*4960*/  VIADD R34, R34, 0x1 ;  /* 0x0000000122227836 */ /* 0x000fe20000000000 */
[----:B------:R-:W-:Y:S01]  /*4970*/  ISETP.NE.U32.AND P0, PT, R24, 0x1, PT ;  /* 0x000000011800780c */ /* 0x000fe20003f05070 */
[----:B------:R-:W-:Y:S01]  /*4980*/  BSSY.RECONVERGENT B3, `(.L_x_74) ;  /* 0x0000071000037945 */ /* 0x000fe20003800200 */
[----:B------:R-:W-:Y:S02]  /*4990*/  FFMA R24, R25, R26, -0.0013887860113754868507 ;  /* 0xbab607ed19187423 */ /* 0x000fe4000000001a */
[----:B------:R-:W-:Y:S02]  /*49a0*/  FSEL R27, R35, 0.0083327032625675201416, P0 ;  /* 0x3c0885e4231b7808 */ /* 0x000fe40000000000 */
[----:B------:R-:W-:-:S02]  /*49b0*/  FSEL R31, -R36, -0.16666662693023681641, P0 ;  /* 0xbe2aaaa8241f7808 */ /* 0x000fc40000000100 */
[----:B------:R-:W-:Y:S02]  /*49c0*/  FSEL R24, R24, -0.00019574658654164522886, P0 ;  /* 0xb94d415318187808 */ /* 0x000fe40000000000 */
[----:B------:R-:W-:Y:S02]  /*49d0*/  LOP3.LUT P1, RZ, R34, 0x2, RZ, 0xc0, !PT ;  /* 0x0000000222ff7812 */ /* 0x000fe4000782c0ff */
[----:B------:R-:W-:Y:S01]  /*49e0*/  FSEL R32, R32, 1, !P0 ;  /* 0x3f80000020207808 */ /* 0x000fe20004000000 */
[----:B------:R-:W-:Y:S01]  /*49f0*/  FFMA R24, R25, R24, R27 ;  /* 0x0000001819187223 */ /* 0x000fe2000000001b */
[----:B------:R-:W-:-:S03]  /*4a00*/  FADD R27, R6, -R33 ;  /* 0x80000021061b7221 */ /* 0x000fc60000000000 */
[----:B------:R-:W-:Y:S01]  /*4a10*/  FFMA R24, R25, R24, R31 ;  /* 0x0000001819187223 */ /* 0x000fe2000000001f */
[C---:B------:R-:W-:Y:S01]  /*4a20*/  FMUL R31, R27.reuse, 0.63661974668502807617 ;  /* 0x3f22f9831b1f7820 */ /* 0x040fe20000400000 */
[----:B------:R-:W-:Y:S01]  /*4a30*/  FSETP.GE.AND P0, PT, |R27|, 105615, PT ;  /* 0x47ce47801b00780b */ /* 0x000fe20003f06200 */
[----:B------:R-:W-:-:S04]  /*4a40*/  FFMA R25, R25, R32, RZ ;  /* 0x0000002019197223 */ /* 0x000fc800000000ff */
[----:B------:R-:W0:Y:S01]  /*4a50*/  F2I.NTZ R31, R31 ;  /* 0x0000001f001f7305 */ /* 0x000e220000203100 */
[----:B------:R-:W-:-:S04]  /*4a60*/  FFMA R25, R25, R24, R32 ;  /* 0x0000001819197223 */ /* 0x000fc80000000020 */
[----:B------:R-:W-:-:S04]  /*4a70*/  @P1 FADD R25, RZ, -R25 ;  /* 0x80000019ff191221 */ /* 0x000fc80000000000 */
[----:B------:R-:W-:Y:S01]  /*4a80*/  FMUL R38, R38, R25 ;  /* 0x0000001926267220 */ /* 0x000fe20000400000 */
[----:B0-----:R-:W-:-:S05]  /*4a90*/  I2FP.F32.S32 R34, R31 ;  /* 0x0000001f00227245 */ /* 0x001fca0000201400 */
[----:B------:R-:W-:-:S04]  /*4aa0*/  FFMA R33, R34, -1.5707962512969970703, R27 ;  /* 0xbfc90fda22217823 */ /* 0x000fc8000000001b */
[----:B------:R-:W-:-:S04]  /*4ab0*/  FFMA R33, R34, -7.5497894158615963534e-08, R33 ;  /* 0xb3a2216822217823 */ /* 0x000fc80000000021 */
[----:B------:R-:W-:Y:S01]  /*4ac0*/  FFMA R34, R34, -5.3903029534742383927e-15, R33 ;  /* 0xa7c234c522227823 */ /* 0x000fe20000000021 */
        /* <DEDUP_REMOVED lines=10> */
.L_x_76:
        /* <DEDUP_REMOVED lines=63> */
.L_x_78:
[----:B------:R-:W-:Y:S05]  /*4f60*/  BSYNC.RECONVERGENT B4 ;  /* 0x0000000000047941 */ /* 0x000fea0003800200 */
.L_x_77:
[C-C-:B------:R-:W-:Y:S01]  /*4f70*/  SHF.L.W.U32.HI R24, R32.reuse, 0x2, R25.reuse ;  /* 0x0000000220187819 */ /* 0x140fe20000010e19 */
[----:B------:R-:W-:Y:S01]  /*4f80*/  IMAD.SHL.U32 R32, R32, 0x4, RZ ;  /* 0x0000000420207824 */ /* 0x000fe200078e00ff */
[----:B------:R-:W-:Y:S01]  /*4f90*/  SHF.R.U32.HI R25, RZ, 0x1e, R25 ;  /* 0x0000001eff197819 */ /* 0x000fe20000011619 */
[----:B------:R-:W-:Y:S01]  /*4fa0*/  UMOV UR4, 0x54442d19 ;  /* 0x54442d1900047882 */ /* 0x000fe20000000000 */
[----:B------:R-:W-:Y:S01]  /*4fb0*/  SHF.R.S32.HI R33, RZ, 0x1f, R24 ;  /* 0x0000001fff217819 */ /* 0x000fe20000011418 */
[----:B------:R-:W-:Y:S01]  /*4fc0*/  UMOV UR5, 0x3bf921fb ;  /* 0x3bf921fb00057882 */ /* 0x000fe20000000000 */
[----:B------:R-:W-:Y:S02]  /*4fd0*/  ISETP.GE.AND P0, PT, R27, RZ, PT ;  /* 0x000000ff1b00720c */ /* 0x000fe40003f06270 */
[C---:B------:R-:W-:Y:S02]  /*4fe0*/  LEA.HI R31, R24.reuse, R25, RZ, 0x1 ;  /* 0x00000019181f7211 */ /* 0x040fe400078f08ff */
[----:B------:R-:W-:-:S02]  /*4ff0*/  LOP3.LUT R27, R24, R27, RZ, 0x3c, !PT ;  /* 0x0000001b181b7212 */ /* 0x000fc400078e3cff */
[C---:B------:R-:W-:Y:S02]  /*5000*/  LOP3.LUT R25, R33.reuse, R24, RZ, 0x3c, !PT ;  /* 0x0000001821197212 */ /* 0x040fe400078e3cff */
[----:B------:R-:W-:Y:S02]  /*5010*/  LOP3.LUT R24, R33, R32, RZ, 0x3c, !PT ;  /* 0x0000002021187212 */ /* 0x000fe400078e3cff */
[----:B------:R-:W-:Y:S01]  /*5020*/  ISETP.GE.AND P1, PT, R27, RZ, PT ;  /* 0x000000ff1b00720c */ /* 0x000fe20003f26270 */
[----:B------:R-:W-:-:S03]  /*5030*/  IMAD.MOV R27, RZ, RZ, -R31 ;  /* 0x000000ffff1b7224 */ /* 0x000fc600078e0a1f */
[----:B------:R-:W0:Y:S01]  /*5040*/  I2F.F64.S64 R24, R24 ;  /* 0x0000001800187312 */ /* 0x000e220000301c00 */
[----:B------:R-:W-:Y:S01]  /*5050*/  @!P0 IMAD.MOV.U32 R31, RZ, RZ, R27 ;  /* 0x000000ffff1f8224 */ /* 0x000fe200078e001b */
[----:B0-----:R-:W-:-:S10]  /*5060*/  DMUL R32, R24, UR4 ;  /* 0x0000000418207c28 */ /* 0x001fd40008000000 */
[----:B------:R-:W0:Y:S02]  /*5070*/  F2F.F32.F64 R32, R32 ;  /* 0x0000002000207310 */ /* 0x000e240000301000 */
[----:B0-----:R-:W-:-:S07]  /*5080*/  FSEL R34, -R32, R32, !P1 ;  /* 0x0000002020227208 */ /* 0x001fce0004800100 */
.L_x_75:
[----:B------:R-:W-:Y:S05]  /*5090*/  BSYNC.RECONVERGENT B3 ;  /* 0x0000000000037941 */ /* 0x000fea0003800200 */
.L_x_74:
[----:B------:R-:W-:-:S05]  /*50a0*/  IMAD.WIDE.U32 R22, R4, 0x8, R22 ;  /* 0x0000000804167825 */ /* 0x000fca00078e0016 */
[----:B------:R-:W2:Y:S01]  /*50b0*/  LDG.E R27, desc[UR8][R22.64] ;  /* 0x00000008161b7981 */ /* 0x000ea2000c1e1900 */
[----:B------:R-:W-:Y:S01]  /*50c0*/  LOP3.LUT R24, R31, 0x1, RZ, 0xc0, !PT ;  /* 0x000000011f187812 */ /* 0x000fe200078ec0ff */
[----:B------:R-:W-:Y:S02]  /*50d0*/  FMUL R25, R34, R34 ;  /* 0x0000002222197220 */ /* 0x000fe40000400000 */
[----:B------:R0:W5:Y:S01]  /*50e0*/  LDG.E R32, desc[UR8][R22.64+0x4] ;  /* 0x0000040816207981 */ /* 0x000162000c1e1900 */
[----:B------:R-:W-:Y:S01]  /*50f0*/  ISETP.NE.U32.AND P0, PT, R24, 0x1, PT ;  /* 0x000000011800780c */ /* 0x000fe20003f05070 */
[----:B------:R-:W-:Y:S01]  /*5100*/  FFMA R24, R25, R26, -0.0013887860113754868507 ;  /* 0xbab607ed19187423 */ /* 0x000fe2000000001a */
[----:B------:R-:W-:Y:S01]  /*5110*/  VIADD R31, R31, 0x1 ;  /* 0x000000011f1f7836 */ /* 0x000fe20000000000 */
[----:B------:R-:W-:Y:S01]  /*5120*/  UMOV UR4, 0x1a63c1f8 ;  /* 0x1a63c1f800047882 */ /* 0x000fe20000000000 */
[----:B------:R-:W-:Y:S01]  /*5130*/  FSEL R40, R35, 0.0083327032625675201416, P0 ;  /* 0x3c0885e423287808 */ /* 0x000fe20000000000 */
[----:B------:R-:W-:Y:S01]  /*5140*/  UMOV UR5, 0x404ca5dc ;  /* 0x404ca5dc00057882 */ /* 0x000fe20000000000 */
[----:B------:R-:W-:Y:S01]  /*5150*/  FSEL R24, R24, -0.00019574658654164522886, P0 ;  /* 0xb94d415318187808 */ /* 0x000fe20000000000 */
[----:B------:R-:W-:Y:S01]  /*5160*/  BSSY.RECONVERGENT B3, `(.L_x_79) ;  /* 0x0000097000037945 */ /* 0x000fe20003800200 */
[----:B------:R-:W-:-:S02]  /*5170*/  LOP3.LUT P1, RZ, R31, 0x2, RZ, 0xc0, !PT ;  /* 0x000000021fff7812 */ /* 0x000fc4000782c0ff */
[----:B------:R-:W-:Y:S01]  /*5180*/  FSEL R31, -R36, -0.16666662693023681641, P0 ;  /* 0xbe2aaaa8241f7808 */ /* 0x000fe20000000100 */
[C---:B------:R-:W-:Y:S01]  /*5190*/  FFMA R24, R25.reuse, R24, R40 ;  /* 0x0000001819187223 */ /* 0x040fe20000000028 */
[----:B0-----:R-:W-:Y:S02]  /*51a0*/  FSEL R22, R34, 1, !P0 ;  /* 0x3f80000022167808 */ /* 0x001fe40004000000 */
[----:B------:R-:W-:Y:S01]  /*51b0*/  MOV R23, 0x3f000000 ;  /* 0x3f00000000177802 */ /* 0x000fe20000000f00 */
[C---:B------:R-:W-:Y:S01]  /*51c0*/  FFMA R24, R25.reuse, R24, R31 ;  /* 0x0000001819187223 */ /* 0x040fe2000000001f */
[----:B------:R-:W-:Y:S01]  /*51d0*/  MOV R33, 0x400 ;  /* 0x0000040000217802 */ /* 0x000fe20000000f00 */
[----:B------:R-:W-:-:S03]  /*51e0*/  FFMA R25, R25, R22, RZ ;  /* 0x0000001619197223 */ /* 0x000fc600000000ff */
[----:B------:R-:W-:Y:S01]  /*51f0*/  LEA R33, R30, R33, 0x18 ;  /* 0x000000211e217211 */ /* 0x000fe200078ec0ff */
[----:B------:R-:W-:-:S04]  /*5200*/  FFMA R22, R25, R24, R22 ;  /* 0x0000001819167223 */ /* 0x000fc80000000016 */
[----:B------:R-:W-:-:S04]  /*5210*/  @P1 FADD R22, RZ, -R22 ;  /* 0x80000016ff161221 */ /* 0x000fc80000000000 */
[----:B------:R-:W-:-:S05]  /*5220*/  FFMA R37, R38, R22, R37 ;  /* 0x0000001626257223 */ /* 0x000fca0000000025 */
[----:B------:R-:W-:Y:S01]  /*5230*/  FMNMX R22, R37, -1, !PT ;  /* 0xbf80000025167809 */ /* 0x000fe20007800000 */
[----:B------:R-:W-:-:S03]  /*5240*/  IMAD.MOV.U32 R37, RZ, RZ, 0x2 ;  /* 0x00000002ff257424 */ /* 0x000fc600078e00ff */
        /* <DEDUP_REMOVED lines=22> */
[----:B------:R-:W-:-:S05]  /*53b0*/  FFMA R31, R25, R24, R25 ;  /* 0x00000018191f7223 */ /* 0x000fca0000000019 */
[----:B------:R-:W-:-:S05]  /*53c0*/  FSEL R22, R31, -R31, P0 ;  /* 0x8000001f1f167208 */ /* 0x000fca0000000000 */
[----:B------:R-:W-:-:S04]  /*53d0*/  @!P1 FFMA R31, R23, 0.93318945169448852539, R22 ;  /* 0x3f6ee581171f9823 */ /* 0x000fc80000000016 */
[----:B------:R-:W-:-:S04]  /*53e0*/  @P0 FADD R31, R31, R31 ;  /* 0x0000001f1f1f0221 */ /* 0x000fc80000000000 */
[----:B------:R-:W0:Y:S02]  /*53f0*/  F2F.F64.F32 R24, R31 ;  /* 0x0000001f00187310 */ /* 0x000e240000201800 */
[----:B0-----:R-:W-:-:S10]  /*5400*/  DMUL R24, R24, UR4 ;  /* 0x0000000418187c28 */ /* 0x001fd40008000000 */
[----:B------:R-:W0:Y:S08]  /*5410*/  F2F.F32.F64 R24, R24 ;  /* 0x0000001800187310 */ /* 0x000e300000301000 */
[----:B0-----:R-:W0:Y:S02]  /*5420*/  F2F.F64.F32 R22, R24 ;  /* 0x0000001800167310 */ /* 0x001e240000201800 */
[----:B0-----:R-:W-:-:S10]  /*5430*/  DMUL R22, R22, 4 ;  /* 0x4010000016167828 */ /* 0x001fd40000000000 */
[----:B------:R-:W0:Y:S02]  /*5440*/  F2I.F64.FLOOR R22, R22 ;  /* 0x0000001600167311 */ /* 0x000e240000305100 */
[----:B0-----:R-:W-:-:S05]  /*5450*/  IMAD R34, R22, 0x4, R33 ;  /* 0x0000000416227824 */ /* 0x001fca00078e0221 */
[----:B------:R0:W-:Y:S01]  /*5460*/  ATOMS.ADD RZ, [R34], R37 ;  /* 0x0000002522ff738c */ /* 0x0001e20000000000 */
[C---:B--2---:R-:W-:Y:S01]  /*5470*/  FMUL R36, R27.reuse, 0.63661974668502807617 ;  /* 0x3f22f9831b247820 */ /* 0x044fe20000400000 */
[----:B------:R-:W-:-:S04]  /*5480*/  FSETP.GE.AND P2, PT, |R27|, 105615, PT ;  /* 0x47ce47801b00780b */ /* 0x000fc80003f46200 */
[----:B0-----:R-:W-:Y:S01]  /*5490*/  P2R R34, PR, RZ, 0x4 ;  /* 0x00000004ff227803 */ /* 0x001fe20000000000 */
[----:B------:R-:W0:Y:S02]  /*54a0*/  F2I.NTZ R36, R36 ;  /* 0x0000002400247305 */ /* 0x000e240000203100 */
[----:B0-----:R-:W-:Y:S01]  /*54b0*/  I2FP.F32.S32 R38, R36 ;  /* 0x0000002400267245 */ /* 0x001fe20000201400 */
[----:B------:R-:W-:-:S04]  /*54c0*/  IMAD.MOV.U32 R33, RZ, RZ, R36 ;  /* 0x000000ffff217224 */ /* 0x000fc800078e0024 */
[----:B------:R-:W-:-:S04]  /*54d0*/  FFMA R25, R38, -1.5707962512969970703, R27 ;  /* 0xbfc90fda26197823 */ /* 0x000fc8000000001b */
[----:B------:R-:W-:-:S04]  /*54e0*/  FFMA R25, R38, -7.5497894158615963534e-08, R25 ;  /* 0xb3a2216826197823 */ /* 0x000fc80000000019 */
[----:B------:R-:W-:-:S04]  /*54f0*/  FFMA R31, R38, -5.3903029534742383927e-15, R25 ;  /* 0xa7c234c5261f7823 */ /* 0x000fc80000000019 */
[----:B------:R-:W-:Y:S01]  /*5500*/  IMAD.MOV.U32 R22, RZ, RZ, R31 ;  /* 0x000000ffff167224 */ /* 0x000fe200078e001f */
        /* <DEDUP_REMOVED lines=10> */
.L_x_81:
[----:B------:R-:W0:Y:S02]  /*55b0*/  LDC.64 R22, c[0x4][RZ] ;  /* 0x01000000ff167b82 */ /* 0x000e240000000a00 */
[----:B0-----:R-:W-:-:S05]  /*55c0*/  IMAD.WIDE.U32 R24, R39, 0x4, R22 ;  /* 0x0000000427187825 */ /* 0x001fca00078e0016 */
[----:B------:R-:W2:Y:S01]  /*55d0*/  LDG.E.CONSTANT R22, desc[UR8][R24.64] ;  /* 0x0000000818167981 */ /* 0x000ea2000c1e9900 */
[C---:B------:R-:W-:Y:S01]  /*55e0*/  IMAD.SHL.U32 R36, R39.reuse, 0x4, RZ ;  /* 0x0000000427247824 */ /* 0x040fe200078e00ff */
[----:B------:R-:W-:-:S04]  /*55f0*/  IADD3 R39, PT, PT, R39, 0x1, RZ ;  /* 0x0000000127277810 */ /* 0x000fc80007ffe0ff */
[C---:B------:R-:W-:Y:S02]  /*5600*/  ISETP.EQ.AND P2, PT, R36.reuse, 0x8, PT ;  /* 0x000000082400780c */ /* 0x040fe40003f42270 */
[C---:B------:R-:W-:Y:S02]  /*5610*/  ISETP.EQ.AND P1, PT, R36.reuse, RZ, PT ;  /* 0x000000ff2400720c */ /* 0x040fe40003f22270 */
[----:B------:R-:W-:Y:S01]  /*5620*/  ISETP.EQ.AND P3, PT, R36, 0x4, PT ;  /* 0x000000042400780c */ /* 0x000fe20003f62270 */
[----:B--2---:R-:W-:-:S03]  /*5630*/  IMAD.WIDE.U32 R22, R22, R41, RZ ;  /* 0x0000002916167225 */ /* 0x004fc600078e00ff */
[----:B------:R-:W-:-:S04]  /*5640*/  IADD3 R22, P0, PT, R22, R37, RZ ;  /* 0x0000002516167210 */ /* 0x000fc80007f1e0ff */
[----:B------:R-:W-:Y:S01]  /*5650*/  IADD3.X R37, PT, PT, R23, UR4, RZ, P0, !PT ;  /* 0x0000000417257c10 */ /* 0x000fe200087fe4ff */
[--C-:B------:R-:W-:Y:S01]  /*5660*/  @P2 IMAD.MOV.U32 R17, RZ, RZ, R22.reuse ;  /* 0x000000ffff112224 */ /* 0x100fe200078e0016 */
[----:B------:R-:W-:Y:S01]  /*5670*/  ISETP.NE.AND P2, PT, R39, 0x6, PT ;  /* 0x000000062700780c */ /* 0x000fe20003f45270 */
[--C-:B------:R-:W-:Y:S01]  /*5680*/  @P1 IMAD.MOV.U32 R14, RZ, RZ, R22.reuse ;  /* 0x000000ffff0e1224 */ /* 0x100fe200078e0016 */
[C---:B------:R-:W-:Y:S01]  /*5690*/  ISETP.EQ.AND P0, PT, R36.reuse, 0xc, PT ;  /* 0x0000000c2400780c */ /* 0x040fe20003f02270 */
[----:B------:R-:W-:Y:S01]  /*56a0*/  @P3 IMAD.MOV.U32 R16, RZ, RZ, R22 ;  /* 0x000000ffff103224 */ /* 0x000fe200078e0016 */
[C---:B------:R-:W-:Y:S02]  /*56b0*/  ISETP.EQ.AND P1, PT, R36.reuse, 0x10, PT ;  /* 0x000000102400780c */ /* 0x040fe40003f22270 */
[----:B------:R-:W-:-:S09]  /*56c0*/  ISETP.EQ.AND P3, PT, R36, 0x14, PT ;  /* 0x000000142400780c */ /* 0x000fd20003f62270 */
[--C-:B------:R-:W-:Y:S02]  /*56d0*/  @P0 IMAD.MOV.U32 R18, RZ, RZ, R22.reuse ;  /* 0x000000ffff120224 */ /* 0x100fe400078e0016 */
        /* <DEDUP_REMOVED lines=16> */
[----:B------:R-:W-:Y:S02]  /*57e0*/  @P2 MOV R36, R14 ;  /* 0x0000000e00242202 */ /* 0x000fe40000000f00 */
[C---:B------:R-:W-:Y:S01]  /*57f0*/  ISETP.EQ.AND P2, PT, R25.reuse, -0x8, PT ;  /* 0xfffffff81900780c */ /* 0x040fe20003f42270 */
[----:B------:R-:W-:Y:S02]  /*5800*/  @P3 IMAD.MOV.U32 R36, RZ, RZ, R16 ;  /* 0x000000ffff243224 */ /* 0x000fe400078e0010 */
[----:B------:R-:W-:Y:S01]  /*5810*/  @P3 IMAD.MOV.U32 R23, RZ, RZ, R14 ;  /* 0x000000ffff173224 */ /* 0x000fe200078e000e */
[----:B------:R-:W-:Y:S01]  /*5820*/  ISETP.EQ.AND P3, PT, R25, -0x4, PT ;  /* 0xfffffffc1900780c */ /* 0x000fe20003f62270 */
[----:B------:R-:W-:Y:S02]  /*5830*/  @P0 IMAD.MOV.U32 R23, RZ, RZ, R16 ;  /* 0x000000ffff170224 */ /* 0x000fe400078e0010 */
[--C-:B------:R-:W-:Y:S02]  /*5840*/  @P0 IMAD.MOV.U32 R36, RZ, RZ, R17.reuse ;  /* 0x000000ffff240224 */ /* 0x100fe400078e0011 */
[----:B------:R-:W-:-:S02]  /*5850*/  @P1 IMAD.MOV.U32 R23, RZ, RZ, R17 ;  /* 0x000000ffff171224 */ /* 0x000fc400078e0011 */
[----:B------:R-:W-:Y:S02]  /*5860*/  @P1 IMAD.MOV.U32 R36, RZ, RZ, R18 ;  /* 0x000000ffff241224 */ /* 0x000fe400078e0012 */
[----:B------:R-:W-:Y:S01]  /*5870*/  @P2 MOV R23, R18 ;  /* 0x0000001200172202 */ /* 0x000fe20000000f00 */
[----:B------:R-:W-:-:S03]  /*5880*/  @P2 IMAD.MOV.U32 R36, RZ, RZ, R19 ;  /* 0x000000ffff242224 */ /* 0x000fc600078e0013 */
[----:B------:R-:W-:Y:S02]  /*5890*/  @P3 IMAD.MOV.U32 R23, RZ, RZ, R19 ;  /* 0x000000ffff173224 */ /* 0x000fe400078e0013 */
[--C-:B------:R-:W-:Y:S02]  /*58a0*/  @P3 IMAD.MOV.U32 R36, RZ, RZ, R20.reuse ;  /* 0x000000ffff243224 */ /* 0x100fe400078e0014 */
[----:B------:R-:W-:Y:S02]  /*58b0*/  @P4 IMAD.MOV.U32 R23, RZ, RZ, R20 ;  /* 0x000000ffff174224 */ /* 0x000fe400078e0014 */
[--C-:B------:R-:W-:Y:S02]  /*58c0*/  @P4 IMAD.MOV.U32 R36, RZ, RZ, R37.reuse ;  /* 0x000000ffff244224 */ /* 0x100fe400078e0025 */
[----:B------:R-:W-:Y:S01]  /*58d0*/  @P5 IMAD.MOV.U32 R23, RZ, RZ, R37 ;  /* 0x000000ffff175224 */ /* 0x000fe200078e0025 */
[----:B------:R-:W-:Y:S06]  /*58e0*/  @!P6 BRA `(.L_x_83) ;  /* 0x00000000002ce947 */ /* 0x000fec0003800000 */
[----:B------:R-:W-:Y:S01]  /*58f0*/  @P0 MOV R24, R14 ;  /* 0x0000000e00180202 */ /* 0x000fe20000000f00 */
[----:B------:R-:W-:Y:S01]  /*5900*/  @P1 IMAD.MOV.U32 R24, RZ, RZ, R16 ;  /* 0x000000ffff181224 */ /* 0x000fe200078e0010 */
[----:B------:R-:W-:Y:S01]  /*5910*/  ISETP.EQ.AND P0, PT, R25, 0x8, PT ;  /* 0x000000081900780c */ /* 0x000fe20003f02270 */
[----:B------:R-:W-:Y:S01]  /*5920*/  @P2 IMAD.MOV.U32 R24, RZ, RZ, R17 ;  /* 0x000000ffff182224 */ /* 0x000fe200078e0011 */
[----:B------:R-:W-:Y:S01]  /*5930*/  LOP3.LUT R22, R22, 0x1f, RZ, 0xc0, !PT ;  /* 0x0000001f16167812 */ /* 0x000fe200078ec0ff */
[----:B------:R-:W-:Y:S02]  /*5940*/  @P3 IMAD.MOV.U32 R24, RZ, RZ, R18 ;  /* 0x000000ffff183224 */ /* 0x000fe400078e0012 */
[----:B------:R-:W-:Y:S01]  /*5950*/  @P4 IMAD.MOV.U32 R24, RZ, RZ, R19 ;  /* 0x000000ffff184224 */ /* 0x000fe200078e0013 */
[----:B------:R-:W-:Y:S01]  /*5960*/  SHF.L.W.U32.HI R36, R23, R22, R36 ;  /* 0x0000001617247219 */ /* 0x000fe20000010e24 */
[----:B------:R-:W-:-:S06]  /*5970*/  @P5 IMAD.MOV.U32 R24, RZ, RZ, R20 ;  /* 0x000000ffff185224 */ /* 0x000fcc00078e0014 */
[----:B------:R-:W-:-:S05]  /*5980*/  @P0 IMAD.MOV.U32 R24, RZ, RZ, R37 ;  /* 0x000000ffff180224 */ /* 0x000fca00078e0025 */
[----:B------:R-:W-:-:S07]  /*5990*/  SHF.L.W.U32.HI R23, R24, R22, R23 ;  /* 0x0000001618177219 */ /* 0x000fce0000010e17 */
.L_x_83:
[----:B------:R-:W-:Y:S05]  /*59a0*/  BSYNC.RECONVERGENT B4 ;  /* 0x0000000000047941 */ /* 0x000fea0003800200 */
.L_x_82:
[C-C-:B------:R-:W-:Y:S01]  /*59b0*/  SHF.L.W.U32.HI R37, R23.reuse, 0x2, R36.reuse ;  /* 0x0000000217257819 */ /* 0x140fe20000010e24 */
[----:B------:R-:W-:Y:S01]  /*59c0*/  UMOV UR4, 0x54442d19 ;  /* 0x54442d1900047882 */ /* 0x000fe20000000000 */
[----:B------:R-:W-:Y:S01]  /*59d0*/  SHF.L.U32 R23, R23, 0x2, RZ ;  /* 0x0000000217177819 */ /* 0x000fe200000006ff */
        /* <DEDUP_REMOVED lines=15> */
.L_x_80:
[----:B------:R-:W-:Y:S05]  /*5ad0*/  BSYNC.RECONVERGENT B3 ;  /* 0x0000000000037941 */ /* 0x000fea0003800200 */
.L_x_79:
[----:B------:R-:W-:Y:S01]  /*5ae0*/  LOP3.LUT R24, R36, 0x1, RZ, 0xc0, !PT ;  /* 0x0000000124187812 */ /* 0x000fe200078ec0ff */
[----:B------:R-:W-:Y:S01]  /*5af0*/  FMUL R23, R22, R22 ;  /* 0x0000001616177220 */ /* 0x000fe20000400000 */
[----:B------:R-:W-:Y:S01]  /*5b00*/  LOP3.LUT P1, RZ, R36, 0x2, RZ, 0xc0, !PT ;  /* 0x0000000224ff7812 */ /* 0x000fe2000782c0ff */
[----:B------:R-:W-:Y:S01]  /*5b10*/  IMAD.MOV.U32 R25, RZ, RZ, 0x3effffff ;  /* 0x3effffffff197424 */ /* 0x000fe200078e00ff */
[----:B------:R-:W-:Y:S01]  /*5b20*/  ISETP.NE.U32.AND P0, PT, R24, 0x1, PT ;  /* 0x000000011800780c */ /* 0x000fe20003f05070 */
[----:B------:R-:W-:Y:S01]  /*5b30*/  FFMA R24, R23, R26, -0.0013887860113754868507 ;  /* 0xbab607ed17187423 */ /* 0x000fe2000000001a */
[----:B------:R-:W-:Y:S01]  /*5b40*/  ISETP.NE.AND P2, PT, R29, RZ, PT ;  /* 0x000000ff1d00720c */ /* 0x000fe20003f45270 */
[----:B------:R-:W-:Y:S01]  /*5b50*/  BSSY.RECONVERGENT B3, `(.L_x_84) ;  /* 0x0000068000037945 */ /* 0x000fe20003800200 */
[----:B------:R-:W-:Y:S01]  /*5b60*/  FSEL R36, R35, 0.0083327032625675201416, !P0 ;  /* 0x3c0885e423247808 */ /* 0x000fe20004000000 */
[----:B------:R-:W-:Y:S01]  /*5b70*/  IMAD.MOV.U32 R35, RZ, RZ, R28 ;  /* 0x000000ffff237224 */ /* 0x000fe200078e001c */
[----:B------:R-:W-:-:S02]  /*5b80*/  FSEL R24, R24, -0.00019574658654164522886, !P0 ;  /* 0xb94d415318187808 */ /* 0x000fc40004000000 */
[----:B------:R-:W-:Y:S02]  /*5b90*/  FSEL R25, -R25, -0.16666662693023681641, !P0 ;  /* 0xbe2aaaa819197808 */ /* 0x000fe40004000100 */
[----:B------:R-:W-:Y:S01]  /*5ba0*/  FSEL R22, R22, 1, P0 ;  /* 0x3f80000016167808 */ /* 0x000fe20000000000 */
[----:B------:R-:W-:-:S04]  /*5bb0*/  FFMA R24, R23, R24, R36 ;  /* 0x0000001817187223 */ /* 0x000fc80000000024 */
[C---:B------:R-:W-:Y:S01]  /*5bc0*/  FFMA R24, R23.reuse, R24, R25 ;  /* 0x0000001817187223 */ /* 0x040fe20000000019 */
        /* <DEDUP_REMOVED lines=9> */
[----:B------:R-:W-:Y:S01]  /*5c60*/  SHF.L.U32 R22, R13, 0x8, RZ ;  /* 0x000000080d167819 */ /* 0x000fe200000006ff */
[----:B------:R-:W-:Y:S01]  /*5c70*/  IMAD.MOV.U32 R35, RZ, RZ, RZ ;  /* 0x000000ffff237224 */ /* 0x000fe200078e00ff */
[----:B------:R-:W-:Y:S01]  /*5c80*/  UMOV UR4, URZ ;  /* 0x000000ff00047c82 */ /* 0x000fe20008000000 */
[----:B------:R-:W-:Y:S01]  /*5c90*/  IMAD.MOV.U32 R37, RZ, RZ, RZ ;  /* 0x000000ffff257224 */ /* 0x000fe200078e00ff */
[----:B------:R-:W-:-:S07]  /*5ca0*/  LOP3.LUT R39, R22, 0x80000000, RZ, 0xfc, !PT ;  /* 0x8000000016277812 */ /* 0x000fce00078efcff */
.L_x_86:
[----:B------:R-:W0:Y:S02]  /*5cb0*/  LDC.64 R22, c[0x4][RZ] ;  /* 0x01000000ff167b82 */ /* 0x000e240000000a00 */
[----:B0-----:R-:W-:-:S05]  /*5cc0*/  IMAD.WIDE.U32 R24, R37, 0x4, R22 ;  /* 0x0000000425187825 */ /* 0x001fca00078e0016 */
[----:B------:R-:W2:Y:S01]  /*5cd0*/  LDG.E.CONSTANT R22, desc[UR8][R24.64] ;  /* 0x0000000818167981 */ /* 0x000ea2000c1e9900 */
[C---:B------:R-:W-:Y:S02]  /*5ce0*/  IMAD.SHL.U32 R38, R37.reuse, 0x4, RZ ;  /* 0x0000000425267824 */ /* 0x040fe400078e00ff */
[----:B------:R-:W-:-:S03]  /*5cf0*/  VIADD R37, R37, 0x1 ;  /* 0x0000000125257836 */ /* 0x000fc60000000000 */
[C---:B------:R-:W-:Y:S02]  /*5d00*/  ISETP.EQ.AND P2, PT, R38.reuse, 0x8, PT ;  /* 0x000000082600780c */ /* 0x040fe40003f42270 */
[C---:B------:R-:W-:Y:S02]  /*5d10*/  ISETP.EQ.AND P1, PT, R38.reuse, RZ, PT ;  /* 0x000000ff2600720c */ /* 0x040fe40003f22270 */
[----:B------:R-:W-:Y:S01]  /*5d20*/  ISETP.EQ.AND P3, PT, R38, 0x4, PT ;  /* 0x000000042600780c */ /* 0x000fe20003f62270 */
[----:B--2---:R-:W-:-:S03]  /*5d30*/  IMAD.WIDE.U32 R22, R22, R39, RZ ;  /* 0x0000002716167225 */ /* 0x004fc600078e00ff */
[----:B------:R-:W-:-:S05]  /*5d40*/  IADD3 R22, P0, PT, R22, R35, RZ ;  /* 0x0000002316167210 */ /* 0x000fca0007f1e0ff */
[----:B------:R-:W-:Y:S02]  /*5d50*/  @P2 MOV R17, R22 ;  /* 0x0000001600112202 */ /* 0x000fe40000000f00 */
[--C-:B------:R-:W-:Y:S01]  /*5d60*/  @P1 IMAD.MOV.U32 R14, RZ, RZ, R22.reuse ;  /* 0x000000ffff0e1224 */ /* 0x100fe200078e0016 */
[----:B------:R-:W-:Y:S01]  /*5d70*/  ISETP.NE.AND P2, PT, R37, 0x6, PT ;  /* 0x000000062500780c */ /* 0x000fe20003f45270 */
[----:B------:R-:W-:Y:S01]  /*5d80*/  @P3 IMAD.MOV.U32 R16, RZ, RZ, R22 ;  /* 0x000000ffff103224 */ /* 0x000fe200078e0016 */
[----:B------:R-:W-:Y:S02]  /*5d90*/  IADD3.X R35, PT, PT, R23, UR4, RZ, P0, !PT ;  /* 0x0000000417237c10 */ /* 0x000fe400087fe4ff */
[C---:B------:R-:W-:Y:S02]  /*5da0*/  ISETP.EQ.AND P0, PT, R38.reuse, 0xc, PT ;  /* 0x0000000c2600780c */ /* 0x040fe40003f02270 */
        /* <DEDUP_REMOVED lines=28> */
[----:B------:R-:W-:Y:S01]  /*5f70*/  @P2 IMAD.MOV.U32 R22, RZ, RZ, R18 ;  /* 0x000000ffff162224 */ /* 0x000fe200078e0012 */
[----:B------:R-:W-:-:S03]  /*5f80*/  @P2 MOV R37, R19 ;  /* 0x0000001300252202 */ /* 0x000fc60000000f00 */
[----:B------:R-:W-:Y:S02]  /*5f90*/  @P3 IMAD.MOV.U32 R22, RZ, RZ, R19 ;  /* 0x000000ffff163224 */ /* 0x000fe400078e0013 */
[--C-:B------:R-:W-:Y:S02]  /*5fa0*/  @P3 IMAD.MOV.U32 R37, RZ, RZ, R20.reuse ;  /* 0x000000ffff253224 */ /* 0x100fe400078e0014 */
[----:B------:R-:W-:Y:S02]  /*5fb0*/  @P4 IMAD.MOV.U32 R22, RZ, RZ, R20 ;  /* 0x000000ffff164224 */ /* 0x000fe400078e0014 */
[--C-:B------:R-:W-:Y:S02]  /*5fc0*/  @P4 IMAD.MOV.U32 R37, RZ, RZ, R35.reuse ;  /* 0x000000ffff254224 */ /* 0x100fe400078e0023 */
[----:B------:R-:W-:Y:S01]  /*5fd0*/  @P5 IMAD.MOV.U32 R22, RZ, RZ, R35 ;  /* 0x000000ffff165224 */ /* 0x000fe200078e0023 */
[----:B------:R-:W-:Y:S06]  /*5fe0*/  @!P6 BRA `(.L_x_88) ;  /* 0x00000000002ce947 */ /* 0x000fec0003800000 */
[----:B------:R-:W-:Y:S01]  /*5ff0*/  @P0 IMAD.MOV.U32 R23, RZ, RZ, R14 ;  /* 0x000000ffff170224 */ /* 0x000fe200078e000e */
[----:B------:R-:W-:Y:S02]  /*6000*/  ISETP.EQ.AND P0, PT, R25, 0x8, PT ;  /* 0x000000081900780c */ /* 0x000fe40003f02270 */
[----:B------:R-:W-:Y:S01]  /*6010*/  @P1 MOV R23, R16 ;  /* 0x0000001000171202 */ /* 0x000fe20000000f00 */
[----:B------:R-:W-:Y:S01]  /*6020*/  @P2 IMAD.MOV.U32 R23, RZ, RZ, R17 ;  /* 0x000000ffff172224 */ /* 0x000fe200078e0011 */
[----:B------:R-:W-:Y:S01]  /*6030*/  LOP3.LUT R24, R24, 0x1f, RZ, 0xc0, !PT ;  /* 0x0000001f18187812 */ /* 0x000fe200078ec0ff */
[----:B------:R-:W-:Y:S02]  /*6040*/  @P3 IMAD.MOV.U32 R23, RZ, RZ, R18 ;  /* 0x000000ffff173224 */ /* 0x000fe400078e0012 */
[----:B------:R-:W-:Y:S01]  /*6050*/  @P4 IMAD.MOV.U32 R23, RZ, RZ, R19 ;  /* 0x000000ffff174224 */ /* 0x000fe200078e0013 */
[----:B------:R-:W-:Y:S01]  /*6060*/  SHF.L.W.U32.HI R37, R22, R24, R37 ;  /* 0x0000001816257219 */ /* 0x000fe20000010e25 */
[----:B------:R-:W-:-:S04]  /*6070*/  @P5 IMAD.MOV.U32 R23, RZ, RZ, R20 ;  /* 0x000000ffff175224 */ /* 0x000fc800078e0014 */
[----:B------:R-:W-:-:S05]  /*6080*/  @P0 IMAD.MOV.U32 R23, RZ, RZ, R35 ;  /* 0x000000ffff170224 */ /* 0x000fca00078e0023 */
[----:B------:R-:W-:-:S07]  /*6090*/  SHF.L.W.U32.HI R22, R23, R24, R22 ;  /* 0x0000001817167219 */ /* 0x000fce0000010e16 */
.L_x_88:
[----:B------:R-:W-:Y:S05]  /*60a0*/  BSYNC.RECONVERGENT B4 ;  /* 0x0000000000047941 */ /* 0x000fea0003800200 */
.L_x_87:
        /* <DEDUP_REMOVED lines=12> */
[----:B------:R-:W-:Y:S02]  /*6170*/  IADD3 R37, PT, PT, -R35, RZ, RZ ;  /* 0x000000ff23257210 */ /* 0x000fe40007ffe1ff */
[----:B------:R-:W-:-:S04]  /*6180*/  ISETP.GE.AND P0, PT, R38, RZ, PT ;  /* 0x000000ff2600720c */ /* 0x000fc80003f06270 */
[----:B------:R-:W-:Y:S01]  /*6190*/  @!P1 IMAD.MOV.U32 R35, RZ, RZ, R37 ;  /* 0x000000ffff239224 */ /* 0x000fe200078e0025 */
[----:B0-----:R-:W-:-:S10]  /*61a0*/  DMUL R24, R22, UR4 ;  /* 0x0000000416187c28 */ /* 0x001fd40008000000 */
[----:B------:R-:W0:Y:S02]  /*61b0*/  F2F.F32.F64 R24, R24 ;  /* 0x0000001800187310 */ /* 0x000e240000301000 */
[----:B0-----:R-:W-:-:S07]  /*61c0*/  FSEL R22, -R24, R24, !P0 ;  /* 0x0000001818167208 */ /* 0x001fce0004000100 */
.L_x_85:
[----:B------:R-:W-:Y:S05]  /*61d0*/  BSYNC.RECONVERGENT B3 ;  /* 0x0000000000037941 */ /* 0x000fea0003800200 */
.L_x_84:
[----:B------:R-:W-:Y:S01]  /*61e0*/  LOP3.LUT R24, R35, 0x1, RZ, 0xc0, !PT ;  /* 0x0000000123187812 */ /* 0x000fe200078ec0ff */
[----:B------:R-:W-:Y:S01]  /*61f0*/  FMUL R23, R22, R22 ;  /* 0x0000001616177220 */ /* 0x000fe20000400000 */
[----:B------:R-:W-:Y:S01]  /*6200*/  ISETP.NE.AND P2, PT, R34, RZ, PT ;  /* 0x000000ff2200720c */ /* 0x000fe20003f45270 */
[----:B------:R-:W-:Y:S01]  /*6210*/  IMAD.MOV.U32 R34, RZ, RZ, 0x3d2aaabb ;  /* 0x3d2aaabbff227424 */ /* 0x000fe200078e00ff */
[----:B------:R-:W-:Y:S01]  /*6220*/  ISETP.NE.U32.AND P0, PT, R24, 0x1, PT ;  /* 0x000000011800780c */ /* 0x000fe20003f05070 */
[----:B------:R-:W-:Y:S01]  /*6230*/  FFMA R24, R23, R26, -0.0013887860113754868507 ;  /* 0xbab607ed17187423 */ /* 0x000fe2000000001a */
[----:B------:R-:W-:Y:S01]  /*6240*/  LOP3.LUT P1, RZ, R35, 0x2, RZ, 0xc0, !PT ;  /* 0x0000000223ff7812 */ /* 0x000fe2000782c0ff */
[----:B------:R-:W-:Y:S01]  /*6250*/  IMAD.MOV.U32 R35, RZ, RZ, 0x3effffff ;  /* 0x3effffffff237424 */ /* 0x000fe200078e00ff */
[----:B------:R-:W-:Y:S01]  /*6260*/  FSEL R38, R34, 0.0083327032625675201416, !P0 ;  /* 0x3c0885e422267808 */ /* 0x000fe20004000000 */
[----:B------:R-:W-:Y:S01]  /*6270*/  BSSY.RECONVERGENT B3, `(.L_x_89) ;  /* 0x0000066000037945 */ /* 0x000fe20003800200 */
[----:B------:R-:W-:-:S02]  /*6280*/  FSEL R24, R24, -0.00019574658654164522886, !P0 ;  /* 0xb94d415318187808 */ /* 0x000fc40004000000 */
[----:B------:R-:W-:-:S03]  /*6290*/  FSEL R22, R22, 1, P0 ;  /* 0x3f80000016167808 */ /* 0x000fc60000000000 */
[----:B------:R-:W-:Y:S01]  /*62a0*/  FFMA R24, R23, R24, R38 ;  /* 0x0000001817187223 */ /* 0x000fe20000000026 */
[----:B------:R-:W-:-:S05]  /*62b0*/  FSEL R38, -R35, -0.16666662693023681641, !P0 ;  /* 0xbe2aaaa823267808 */ /* 0x000fca0004000100 */
[C---:B------:R-:W-:Y:S01]  /*62c0*/  FFMA R24, R23.reuse, R24, R38 ;  /* 0x0000001817187223 */ /* 0x040fe20000000026 */
[----:B------:R-:W-:-:S04]  /*62d0*/  FFMA R23, R23, R22, RZ ;  /* 0x0000001617177223 */ /* 0x000fc800000000ff */
[----:B------:R-:W-:-:S04]  /*62e0*/  FFMA R23, R23, R24, R22 ;  /* 0x0000001817177223 */ /* 0x000fc80000000016 */
[----:B------:R-:W-:-:S04]  /*62f0*/  @P1 FADD R23, RZ, -R23 ;  /* 0x80000017ff171221 */ /* 0x000fc80000000000 */
[----:B------:R-:W-:Y:S01]  /*6300*/  FMUL R36, R36, R23 ;  /* 0x0000001724247220 */ /* 0x000fe20000400000 */
        /* <DEDUP_REMOVED lines=10> */
.L_x_91:
        /* <DEDUP_REMOVED lines=63> */
.L_x_93:
[----:B------:R-:W-:Y:S05]  /*67a0*/  BSYNC.RECONVERGENT B4 ;  /* 0x0000000000047941 */ /* 0x000fea0003800200 */
.L_x_92:
        /* <DEDUP_REMOVED lines=13> */
[----:B------:R-:W-:-:S04]  /*6880*/  IMAD.MOV R27, RZ, RZ, -R33 ;  /* 0x000000ffff1b7224 */ /* 0x000fc800078e0a21 */
[----:B------:R-:W-:Y:S01]  /*6890*/  @!P1 IMAD.MOV.U32 R33, RZ, RZ, R27 ;  /* 0x000000ffff219224 */ /* 0x000fe200078e001b */
[----:B0-----:R-:W-:-:S10]  /*68a0*/  DMUL R24, R22, UR4 ;  /* 0x0000000416187c28 */ /* 0x001fd40008000000 */
[----:B------:R-:W0:Y:S02]  /*68b0*/  F2F.F32.F64 R24, R24 ;  /* 0x0000001800187310 */ /* 0x000e240000301000 */
[----:B0-----:R-:W-:-:S07]  /*68c0*/  FSEL R31, -R24, R24, !P0 ;  /* 0x00000018181f7208 */ /* 0x001fce0004000100 */
.L_x_90:
[----:B------:R-:W-:Y:S05]  /*68d0*/  BSYNC.RECONVERGENT B3 ;  /* 0x0000000000037941 */ /* 0x000fea0003800200 */
.L_x_89:
[----:B------:R-:W-:Y:S01]  /*68e0*/  FMUL R22, R31, R31 ;  /* 0x0000001f1f167220 */ /* 0x000fe20000400000 */
[C---:B------:R-:W-:Y:S01]  /*68f0*/  LOP3.LUT R24, R33.reuse, 0x1, RZ, 0xc0, !PT ;  /* 0x0000000121187812 */ /* 0x040fe200078ec0ff */
[----:B------:R-:W-:Y:S01]  /*6900*/  BSSY.RECONVERGENT B3, `(.L_x_94) ;  /* 0x000006c000037945 */ /* 0x000fe20003800200 */
[----:B------:R-:W-:Y:S01]  /*6910*/  IADD3 R33, PT, PT, R33, 0x1, RZ ;  /* 0x0000000121217810 */ /* 0x000fe20007ffe0ff */
[----:B------:R-:W-:Y:S01]  /*6920*/  FFMA R23, R22, R26, -0.0013887860113754868507 ;  /* 0xbab607ed16177423 */ /* 0x000fe2000000001a */
[----:B------:R-:W-:Y:S02]  /*6930*/  ISETP.NE.U32.AND P0, PT, R24, 0x1, PT ;  /* 0x000000011800780c */ /* 0x000fe40003f05070 */
[----:B------:R-:W-:Y:S02]  /*6940*/  ISETP.NE.AND P2, PT, R29, RZ, PT ;  /* 0x000000ff1d00720c */ /* 0x000fe40003f45270 */
[----:B------:R-:W-:Y:S02]  /*6950*/  FSEL R23, R23, -0.00019574658654164522886, P0 ;  /* 0xb94d415317177808 */ /* 0x000fe40000000000 */
[----:B------:R-:W-:-:S02]  /*6960*/  FSEL R25, R34, 0.0083327032625675201416, P0 ;  /* 0x3c0885e422197808 */ /* 0x000fc40000000000 */
[----:B------:R-:W-:Y:S02]  /*6970*/  FSEL R24, -R35, -0.16666662693023681641, P0 ;  /* 0xbe2aaaa823187808 */ /* 0x000fe40000000100 */
[----:B------:R-:W-:Y:S01]  /*6980*/  LOP3.LUT P1, RZ, R33, 0x2, RZ, 0xc0, !PT ;  /* 0x0000000221ff7812 */ /* 0x000fe2000782c0ff */
[----:B------:R-:W-:Y:S01]  /*6990*/  FFMA R23, R22, R23, R25 ;  /* 0x0000001716177223 */ /* 0x000fe20000000019 */
[----:B------:R-:W-:-:S03]  /*69a0*/  FSEL R31, R31, 1, !P0 ;  /* 0x3f8000001f1f7808 */ /* 0x000fc60004000000 */
[C---:B------:R-:W-:Y:S02]  /*69b0*/  FFMA R23, R22.reuse, R23, R24 ;  /* 0x0000001716177223 */ /* 0x040fe40000000018 */
        /* <DEDUP_REMOVED lines=13> */
.L_x_96:
        /* <DEDUP_REMOVED lines=8> */
[C---:B------:R-:W-:Y:S02]  /*6b10*/  ISETP.EQ.AND P2, PT, R28.reuse, 0xc, PT ;  /* 0x0000000c1c00780c */ /* 0x040fe40003f42270 */
[----:B------:R-:W-:Y:S01]  /*6b20*/  ISETP.EQ.AND P1, PT, R28, 0x10, PT ;  /* 0x000000101c00780c */ /* 0x000fe20003f22270 */
[----:B--2---:R-:W-:-:S03]  /*6b30*/  IMAD.WIDE.U32 R22, R22, R29, RZ ;  /* 0x0000001d16167225 */ /* 0x004fc600078e00ff */
[----:B------:R-:W-:-:S04]  /*6b40*/  IADD3 R22, P0, PT, R22, R21, RZ ;  /* 0x0000001516167210 */ /* 0x000fc80007f1e0ff */
[----:B------:R-:W-:Y:S01]  /*6b50*/  @P5 MOV R14, R22 ;  /* 0x00000016000e5202 */ /* 0x000fe20000000f00 */
[--C-:B------:R-:W-:Y:S01]  /*6b60*/  @P4 IMAD.MOV.U32 R16, RZ, RZ, R22.reuse ;  /* 0x000000ffff104224 */ /* 0x100fe200078e0016 */
[----:B------:R-:W-:Y:S01]  /*6b70*/  ISETP.NE.AND P5, PT, R27, 0x6, PT ;  /* 0x000000061b00780c */ /* 0x000fe20003fa5270 */
[--C-:B------:R-:W-:Y:S01]  /*6b80*/  @P3 IMAD.MOV.U32 R17, RZ, RZ, R22.reuse ;  /* 0x000000ffff113224 */ /* 0x100fe200078e0016 */
[----:B------:R-:W-:Y:S01]  /*6b90*/  IADD3.X R21, PT, PT, R23, UR4, RZ, P0, !PT ;  /* 0x0000000417157c10 */ /* 0x000fe200087fe4ff */
[--C-:B------:R-:W-:Y:S01]  /*6ba0*/  @P2 IMAD.MOV.U32 R18, RZ, RZ, R22.reuse ;  /* 0x000000ffff122224 */ /* 0x100fe200078e0016 */
[----:B------:R-:W-:Y:S01]  /*6bb0*/  ISETP.EQ.AND P0, PT, R28, 0x14, PT ;  /* 0x000000141c00780c */ /* 0x000fe20003f02270 */
[----:B------:R-:W-:-:S12]  /*6bc0*/  @P1 IMAD.MOV.U32 R19, RZ, RZ, R22 ;  /* 0x000000ffff131224 */ /* 0x000fd800078e0016 */
[----:B------:R-:W-:Y:S01]  /*6bd0*/  @P0 IMAD.MOV.U32 R20, RZ, RZ, R22 ;  /* 0x000000ffff140224 */ /* 0x000fe200078e0016 */
[----:B------:R-:W-:Y:S06]  /*6be0*/  @P5 BRA `(.L_x_96) ;  /* 0xfffffffc00a85947 */ /* 0x000fec000383ffff */
[----:B------:R-:W-:Y:S01]  /*6bf0*/  SHF.R.U32.HI R24, RZ, 0x17, R13 ;  /* 0x00000017ff187819 */ /* 0x000fe2000001160d */
[----:B------:R-:W-:Y:S03]  /*6c00*/  BSSY.RECONVERGENT B4, `(.L_x_97) ;  /* 0x0000029000047945 */ /* 0x000fe60003800200 */
[C---:B------:R-:W-:Y:S02]  /*6c10*/  LOP3.LUT R22, R24.reuse, 0xe0, RZ, 0xc0, !PT ;  /* 0x000000e018167812 */ /* 0x040fe400078ec0ff */
[----:B------:R-:W-:-:S03]  /*6c20*/  LOP3.LUT P6, RZ, R24, 0x1f, RZ, 0xc0, !PT ;  /* 0x0000001f18ff7812 */ /* 0x000fc600078cc0ff */
[----:B------:R-:W-:-:S05]  /*6c30*/  VIADD R22, R22, 0xffffff80 ;  /* 0xffffff8016167836 */ /* 0x000fca0000000000 */
[----:B------:R-:W-:-:S04]  /*6c40*/  SHF.R.U32.HI R22, RZ, 0x5, R22 ;  /* 0x00000005ff167819 */ /* 0x000fc80000011616 */
[----:B------:R-:W-:-:S04]  /*6c50*/  LEA R25, -R22, RZ, 0x2 ;  /* 0x000000ff16197211 */ /* 0x000fc800078e11ff */
[C---:B------:R-:W-:Y:S02]  /*6c60*/  ISETP.EQ.AND P3, PT, R25.reuse, -0x18, PT ;  /* 0xffffffe81900780c */ /* 0x040fe40003f62270 */
[C---:B------:R-:W-:Y:S02]  /*6c70*/  ISETP.EQ.AND P4, PT, R25.reuse, -0x14, PT ;  /* 0xffffffec1900780c */ /* 0x040fe40003f82270 */
[C---:B------:R-:W-:Y:S02]  /*6c80*/  ISETP.EQ.AND P0, PT, R25.reuse, -0x10, PT ;  /* 0xfffffff01900780c */ /* 0x040fe40003f02270 */
[C---:B------:R-:W-:Y:S02]  /*6c90*/  ISETP.EQ.AND P1, PT, R25.reuse, -0xc, PT ;  /* 0xfffffff41900780c */ /* 0x040fe40003f22270 */
[C---:B------:R-:W-:Y:S02]  /*6ca0*/  ISETP.EQ.AND P2, PT, R25.reuse, -0x8, PT ;  /* 0xfffffff81900780c */ /* 0x040fe40003f42270 */
[----:B------:R-:W-:-:S03]  /*6cb0*/  ISETP.EQ.AND P5, PT, R25, 0x4, PT ;  /* 0x000000041900780c */ /* 0x000fc60003fa2270 */
[--C-:B------:R-:W-:Y:S01]  /*6cc0*/  @P3 IMAD.MOV.U32 R22, RZ, RZ, R14.reuse ;  /* 0x000000ffff163224 */ /* 0x100fe200078e000e */
[C---:B------:R-:W-:Y:S01]  /*6cd0*/  ISETP.EQ.AND P3, PT, R25.reuse, -0x4, PT ;  /* 0xfffffffc1900780c */ /* 0x040fe20003f62270 */
[----:B------:R-:W-:Y:S02]  /*6ce0*/  @P4 IMAD.MOV.U32 R23, RZ, RZ, R14 ;  /* 0x000000ffff174224 */ /* 0x000fe400078e000e */
[--C-:B------:R-:W-:Y:S01]  /*6cf0*/  @P4 IMAD.MOV.U32 R22, RZ, RZ, R16.reuse ;  /* 0x000000ffff164224 */ /* 0x100fe200078e0010 */
[----:B------:R-:W-:Y:S01]  /*6d00*/  ISETP.EQ.AND P4, PT, R25, RZ, PT ;  /* 0x000000ff1900720c */ /* 0x000fe20003f82270 */
[----:B------:R-:W-:Y:S01]  /*6d10*/  @P0 IMAD.MOV.U32 R22, RZ, RZ, R17 ;  /* 0x000000ffff160224 */ /* 0x000fe200078e0011 */
[----:B------:R-:W-:Y:S01]  /*6d20*/  @P1 MOV R22, R18 ;  /* 0x0000001200161202 */ /* 0x000fe20000000f00 */
[----:B------:R-:W-:Y:S02]  /*6d30*/  @P2 IMAD.MOV.U32 R22, RZ, RZ, R19 ;  /* 0x000000ffff162224 */ /* 0x000fe400078e0013 */
[----:B------:R-:W-:-:S02]  /*6d40*/  @P0 IMAD.MOV.U32 R23, RZ, RZ, R16 ;  /* 0x000000ffff170224 */ /* 0x000fc400078e0010 */
[----:B------:R-:W-:Y:S02]  /*6d50*/  @P1 IMAD.MOV.U32 R23, RZ, RZ, R17 ;  /* 0x000000ffff171224 */ /* 0x000fe400078e0011 */
[----:B------:R-:W-:Y:S02]  /*6d60*/  @P3 IMAD.MOV.U32 R22, RZ, RZ, R20 ;  /* 0x000000ffff163224 */ /* 0x000fe400078e0014 */
[----:B------:R-:W-:Y:S02]  /*6d70*/  @P2 IMAD.MOV.U32 R23, RZ, RZ, R18 ;  /* 0x000000ffff172224 */ /* 0x000fe400078e0012 */
[----:B------:R-:W-:Y:S02]  /*6d80*/  @P4 IMAD.MOV.U32 R22, RZ, RZ, R21 ;  /* 0x000000ffff164224 */ /* 0x000fe400078e0015 */
[----:B------:R-:W-:Y:S02]  /*6d90*/  @P3 IMAD.MOV.U32 R23, RZ, RZ, R19 ;  /* 0x000000ffff173224 */ /* 0x000fe400078e0013 */
[----:B------:R-:W-:Y:S01]  /*6da0*/  @P4 IMAD.MOV.U32 R23, RZ, RZ, R20 ;  /* 0x000000ffff174224 */ /* 0x000fe200078e0014 */
[----:B------:R-:W-:Y:S01]  /*6db0*/  @P5 MOV R23, R21 ;  /* 0x0000001500175202 */ /* 0x000fe20000000f00 */
[----:B------:R-:W-:Y:S01]  /*6dc0*/  IMAD.MOV.U32 R27, RZ, RZ, R22 ;  /* 0x000000ffff1b7224 */ /* 0x000fe200078e0016 */
[----:B------:R-:W-:Y:S06]  /*6dd0*/  @!P6 BRA `(.L_x_98) ;  /* 0x00000000002ce947 */ /* 0x000fec0003800000 */
[----:B------:R-:W-:Y:S01]  /*6de0*/  @P0 IMAD.MOV.U32 R22, RZ, RZ, R14 ;  /* 0x000000ffff160224 */ /* 0x000fe200078e000e */
[----:B------:R-:W-:Y:S01]  /*6df0*/  ISETP.EQ.AND P0, PT, R25, 0x8, PT ;  /* 0x000000081900780c */ /* 0x000fe20003f02270 */
[----:B------:R-:W-:Y:S01]  /*6e00*/  @P1 IMAD.MOV.U32 R22, RZ, RZ, R16 ;  /* 0x000000ffff161224 */ /* 0x000fe200078e0010 */
[----:B------:R-:W-:Y:S01]  /*6e10*/  LOP3.LUT R24, R24, 0x1f, RZ, 0xc0, !PT ;  /* 0x0000001f18187812 */ /* 0x000fe200078ec0ff */
[----:B------:R-:W-:Y:S02]  /*6e20*/  @P2 IMAD.MOV.U32 R22, RZ, RZ, R17 ;  /* 0x000000ffff162224 */ /* 0x000fe400078e0011 */
[----:B------:R-:W-:Y:S01]  /*6e30*/  @P3 IMAD.MOV.U32 R22, RZ, RZ, R18 ;  /* 0x000000ffff163224 */ /* 0x000fe200078e0012 */
[----:B------:R-:W-:Y:S01]  /*6e40*/  SHF.L.W.U32.HI R27, R23, R24, R27 ;  /* 0x00000018171b7219 */ /* 0x000fe20000010e1b */
[----:B------:R-:W-:Y:S01]  /*6e50*/  @P4 IMAD.MOV.U32 R22, RZ, RZ, R19 ;  /* 0x000000ffff164224 */ /* 0x000fe200078e0013 */
[----:B------:R-:W-:-:S05]  /*6e60*/  @P5 MOV R22, R20 ;  /* 0x0000001400165202 */ /* 0x000fca0000000f00 */
[----:B------:R-:W-:-:S05]  /*6e70*/  @P0 IMAD.MOV.U32 R22, RZ, RZ, R21 ;  /* 0x000000ffff160224 */ /* 0x000fca00078e0015 */
[----:B------:R-:W-:-:S07]  /*6e80*/  SHF.L.W.U32.HI R23, R22, R24, R23 ;  /* 0x0000001816177219 */ /* 0x000fce0000010e17 */
.L_x_98:
[----:B------:R-:W-:Y:S05]  /*6e90*/  BSYNC.RECONVERGENT B4 ;  /* 0x0000000000047941 */ /* 0x000fea0003800200 */
.L_x_97:
        /* <DEDUP_REMOVED lines=18> */
.L_x_95:
[----:B------:R-:W-:Y:S05]  /*6fc0*/  BSYNC.RECONVERGENT B3 ;  /* 0x0000000000037941 */ /* 0x000fea0003800200 */
.L_x_94:
[----:B-----5:R-:W-:Y:S01]  /*6fd0*/  FADD R32, -R15, R32 ;  /* 0x000000200f207221 */ /* 0x020fe20000000100 */
[C---:B------:R-:W-:Y:S01]  /*6fe0*/  LOP3.LUT R22, R28.reuse, 0x1, RZ, 0xc0, !PT ;  /* 0x000000011c167812 */ /* 0x040fe200078ec0ff */
[----:B------:R-:W-:Y:S01]  /*6ff0*/  FMUL R15, R21, R21 ;  /* 0x00000015150f7220 */ /* 0x000fe20000400000 */
[----:B------:R-:W-:Y:S02]  /*7000*/  VIADD R28, R28, 0x1 ;  /* 0x000000011c1c7836 */ /* 0x000fe40000000000 */
[----:B------:R-:W-:Y:S01]  /*7010*/  FMUL R13, R32, 0.63661974668502807617 ;  /* 0x3f22f983200d7820 */ /* 0x000fe20000400000 */
[----:B------:R-:W-:Y:S01]  /*7020*/  ISETP.NE.U32.AND P0, PT, R22, 0x1, PT ;  /* 0x000000011600780c */ /* 0x000fe20003f05070 */
[----:B------:R-:W-:Y:S01]  /*7030*/  FFMA R22, R15, R26, -0.0013887860113754868507 ;  /* 0xbab607ed0f167423 */ /* 0x000fe2000000001a */
[----:B------:R-:W-:Y:S01]  /*7040*/  BSSY.RECONVERGENT B3, `(.L_x_99) ;  /* 0x000006e000037945 */ /* 0x000fe20003800200 */
[----:B------:R-:W-:Y:S02]  /*7050*/  LOP3.LUT P1, RZ, R28, 0x2, RZ, 0xc0, !PT ;  /* 0x000000021cff7812 */ /* 0x000fe4000782c0ff */
[----:B------:R-:W0:Y:S01]  /*7060*/  F2I.NTZ R13, R13 ;  /* 0x0000000d000d7305 */ /* 0x000e220000203100 */
[----:B------:R-:W-:-:S02]  /*7070*/  FSEL R22, R22, -0.00019574658654164522886, P0 ;  /* 0xb94d415316167808 */ /* 0x000fc40000000000 */
[----:B------:R-:W-:Y:S02]  /*7080*/  FSEL R24, R34, 0.0083327032625675201416, P0 ;  /* 0x3c0885e422187808 */ /* 0x000fe40000000000 */
[----:B------:R-:W-:-:S03]  /*7090*/  FSEL R21, R21, 1, !P0 ;  /* 0x3f80000015157808 */ /* 0x000fc60004000000 */
[----:B------:R-:W-:Y:S01]  /*70a0*/  FFMA R22, R15, R22, R24 ;  /* 0x000000160f167223 */ /* 0x000fe20000000018 */
[----:B------:R-:W-:Y:S02]  /*70b0*/  FSEL R24, -R35, -0.16666662693023681641, P0 ;  /* 0xbe2aaaa823187808 */ /* 0x000fe40000000100 */
[----:B------:R-:W-:-:S03]  /*70c0*/  FSETP.GE.AND P0, PT, |R32|, 105615, PT ;  /* 0x47ce47802000780b */ /* 0x000fc60003f06200 */
[C---:B------:R-:W-:Y:S01]  /*70d0*/  FFMA R24, R15.reuse, R22, R24 ;  /* 0x000000160f187223 */ /* 0x040fe20000000018 */
[----:B0-----:R-:W-:Y:S01]  /*70e0*/  I2FP.F32.S32 R23, R13 ;  /* 0x0000000d00177245 */ /* 0x001fe20000201400 */
[----:B------:R-:W-:-:S04]  /*70f0*/  FFMA R22, R15, R21, RZ ;  /* 0x000000150f167223 */ /* 0x000fc800000000ff */
[----:B------:R-:W-:Y:S01]  /*7100*/  FFMA R28, R23, -1.5707962512969970703, R32 ;  /* 0xbfc90fda171c7823 */ /* 0x000fe20000000020 */
[----:B------:R-:W-:-:S03]  /*7110*/  FFMA R22, R22, R24, R21 ;  /* 0x0000001816167223 */ /* 0x000fc60000000015 */
[----:B------:R-:W-:Y:S01]  /*7120*/  FFMA R28, R23, -7.5497894158615963534e-08, R28 ;  /* 0xb3a22168171c7823 */ /* 0x000fe2000000001c */
[----:B------:R-:W-:-:S03]  /*7130*/  @P1 FADD R22, RZ, -R22 ;  /* 0x80000016ff161221 */ /* 0x000fc60000000000 */
[----:B------:R-:W-:Y:S01]  /*7140*/  FFMA R23, R23, -5.3903029534742383927e-15, R28 ;  /* 0xa7c234c517177823 */ /* 0x000fe2000000001c */
[----:B------:R-:W-:Y:S01]  /*7150*/  FMUL R31, R31, R22 ;  /* 0x000000161f1f7220 */ /* 0x000fe20000400000 */
        /* <DEDUP_REMOVED lines=10> */
.L_x_101:
        /* <DEDUP_REMOVED lines=12> */
[----:B------:R-:W-:Y:S01]  /*72c0*/  IADD3.X R13, PT, PT, R23, UR4, RZ, P0, !PT ;  /* 0x00000004170d7c10 */ /* 0x000fe200087fe4ff */
[--C-:B------:R-:W-:Y:S01]  /*72d0*/  @P5 IMAD.MOV.U32 R14, RZ, RZ, R22.reuse ;  /* 0x000000ffff0e5224 */ /* 0x100fe200078e0016 */
[----:B------:R-:W-:Y:S01]  /*72e0*/  ISETP.NE.AND P5, PT, R21, 0x6, PT ;  /* 0x000000061500780c */ /* 0x000fe20003fa5270 */
[--C-:B------:R-:W-:Y:S01]  /*72f0*/  @P4 IMAD.MOV.U32 R16, RZ, RZ, R22.reuse ;  /* 0x000000ffff104224 */ /* 0x100fe200078e0016 */
[----:B------:R-:W-:Y:S01]  /*7300*/  ISETP.EQ.AND P0, PT, R15, 0x14, PT ;  /* 0x000000140f00780c */ /* 0x000fe20003f02270 */
[--C-:B------:R-:W-:Y:S01]  /*7310*/  @P2 IMAD.MOV.U32 R18, RZ, RZ, R22.reuse ;  /* 0x000000ffff122224 */ /* 0x100fe200078e0016 */
[----:B------:R-:W-:Y:S01]  /*7320*/  @P3 MOV R17, R22 ;  /* 0x0000001600113202 */ /* 0x000fe20000000f00 */
[----:B------:R-:W-:-:S10]  /*7330*/  @P1 IMAD.MOV.U32 R19, RZ, RZ, R22 ;  /* 0x000000ffff131224 */ /* 0x000fd400078e0016 */
        /* <DEDUP_REMOVED lines=14> */
[----:B------:R-:W-:-:S03]  /*7420*/  ISETP.EQ.AND P5, PT, R24, 0x4, PT ;  /* 0x000000041800780c */ /* 0x000fc60003fa2270 */
[----:B------:R-:W-:Y:S01]  /*7430*/  @P3 IMAD.MOV.U32 R21, RZ, RZ, R14 ;  /* 0x000000ffff153224 */ /* 0x000fe200078e000e */
[C---:B------:R-:W-:Y:S01]  /*7440*/  ISETP.EQ.AND P3, PT, R24.reuse, -0x4, PT ;  /* 0xfffffffc1800780c */ /* 0x040fe20003f62270 */
[--C-:B------:R-:W-:Y:S01]  /*7450*/  @P4 IMAD.MOV.U32 R21, RZ, RZ, R16.reuse ;  /* 0x000000ffff154224 */ /* 0x100fe200078e0010 */
[----:B------:R-:W-:Y:S01]  /*7460*/  @P4 MOV R22, R14 ;  /* 0x0000000e00164202 */ /* 0x000fe20000000f00 */
[----:B------:R-:W-:Y:S01]  /*7470*/  @P0 IMAD.MOV.U32 R22, RZ, RZ, R16 ;  /* 0x000000ffff160224 */ /* 0x000fe200078e0010 */
[----:B------:R-:W-:Y:S01]  /*7480*/  ISETP.EQ.AND P4, PT, R24, RZ, PT ;  /* 0x000000ff1800720c */ /* 0x000fe20003f82270 */
[--C-:B------:R-:W-:Y:S02]  /*7490*/  @P0 IMAD.MOV.U32 R21, RZ, RZ, R17.reuse ;  /* 0x000000ffff150224 */ /* 0x100fe400078e0011 */
[----:B------:R-:W-:Y:S02]  /*74a0*/  @P1 IMAD.MOV.U32 R22, RZ, RZ, R17 ;  /* 0x000000ffff161224 */ /* 0x000fe400078e0011 */
[--C-:B------:R-:W-:Y:S01]  /*74b0*/  @P1 IMAD.MOV.U32 R21, RZ, RZ, R18.reuse ;  /* 0x000000ffff151224 */ /* 0x100fe200078e0012 */
[----:B------:R-:W-:Y:S01]  /*74c0*/  @P2 MOV R21, R19 ;  /* 0x0000001300152202 */ /* 0x000fe20000000f00 */
[----:B------:R-:W-:-:S02]  /*74d0*/  @P2 IMAD.MOV.U32 R22, RZ, RZ, R18 ;  /* 0x000000ffff162224 */ /* 0x000fc400078e0012 */
        /* <DEDUP_REMOVED lines=17> */
.L_x_103:
[----:B------:R-:W-:Y:S05]  /*75f0*/  BSYNC.RECONVERGENT B4 ;  /* 0x0000000000047941 */ /* 0x000fea0003800200 */
.L_x_102:
        /* <DEDUP_REMOVED lines=12> */
[----:B------:R-:W-:Y:S02]  /*76c0*/  ISETP.GE.AND P1, PT, R32, RZ, PT ;  /* 0x000000ff2000720c */ /* 0x000fe40003f26270 */
[----:B------:R-:W-:-:S05]  /*76d0*/  IADD3 R15, PT, PT, -R13, RZ, RZ ;  /* 0x000000ff0d0f7210 */ /* 0x000fca0007ffe1ff */
[----:B------:R-:W-:Y:S01]  /*76e0*/  @!P0 IMAD.MOV.U32 R13, RZ, RZ, R15 ;  /* 0x000000ffff0d8224 */ /* 0x000fe200078e000f */
[----:B0-----:R-:W-:-:S10]  /*76f0*/  DMUL R24, R22, UR4 ;  /* 0x0000000416187c28 */ /* 0x001fd40008000000 */
[----:B------:R-:W0:Y:S02]  /*7700*/  F2F.F32.F64 R24, R24 ;  /* 0x0000001800187310 */ /* 0x000e240000301000 */
[----:B0-----:R-:W-:-:S07]  /*7710*/  FSEL R23, -R24, R24, !P1 ;  /* 0x0000001818177208 */ /* 0x001fce0004800100 */
.L_x_100:
[----:B------:R-:W-:Y:S05]  /*7720*/  BSYNC.RECONVERGENT B3 ;  /* 0x0000000000037941 */ /* 0x000fea0003800200 */
.L_x_99:
[----:B------:R-:W-:Y:S01]  /*7730*/  FMUL R15, R23, R23 ;  /* 0x00000017170f7220 */ /* 0x000fe20000400000 */
[C---:B------:R-:W-:Y:S01]  /*7740*/  LOP3.LUT R21, R13.reuse, 0x1, RZ, 0xc0, !PT ;  /* 0x000000010d157812 */ /* 0x040fe200078ec0ff */
[----:B------:R-:W-:Y:S01]  /*7750*/  VIADD R13, R13, 0x1 ;  /* 0x000000010d0d7836 */ /* 0x000fe20000000000 */
[----:B------:R-:W-:Y:S01]  /*7760*/  UMOV UR4, 0x1a63c1f8 ;  /* 0x1a63c1f800047882 */ /* 0x000fe20000000000 */
[----:B------:R-:W-:Y:S01]  /*7770*/  FFMA R26, R15, R26, -0.0013887860113754868507 ;  /* 0xbab607ed0f1a7423 */ /* 0x000fe2000000001a */
[----:B------:R-:W-:Y:S01]  /*7780*/  ISETP.NE.U32.AND P0, PT, R21, 0x1, PT ;  /* 0x000000011500780c */ /* 0x000fe20003f05070 */
[----:B------:R-:W-:Y:S01]  /*7790*/  IMAD.MOV.U32 R24, RZ, RZ, 0x3d10ecef ;  /* 0x3d10ecefff187424 */ /* 0x000fe200078e00ff */
[----:B------:R-:W-:Y:S01]  /*77a0*/  LOP3.LUT P1, RZ, R13, 0x2, RZ, 0xc0, !PT ;  /* 0x000000020dff7812 */ /* 0x000fe2000782c0ff */
[----:B------:R-:W-:Y:S01]  /*77b0*/  UMOV UR5, 0x404ca5dc ;  /* 0x404ca5dc00057882 */ /* 0x000fe20000000000 */
[----:B------:R-:W-:Y:S02]  /*77c0*/  FSEL R34, R34, 0.0083327032625675201416, P0 ;  /* 0x3c0885e422227808 */ /* 0x000fe40000000000 */
[----:B------:R-:W-:-:S02]  /*77d0*/  FSEL R26, R26, -0.00019574658654164522886, P0 ;  /* 0xb94d41531a1a7808 */ /* 0x000fc40000000000 */
[----:B------:R-:W-:Y:S02]  /*77e0*/  FSEL R13, R23, 1, !P0 ;  /* 0x3f800000170d7808 */ /* 0x000fe40004000000 */
[----:B------:R-:W-:Y:S01]  /*77f0*/  FSEL R35, -R35, -0.16666662693023681641, P0 ;  /* 0xbe2aaaa823237808 */ /* 0x000fe20000000100 */
[C---:B------:R-:W-:Y:S02]  /*7800*/  FFMA R26, R15.reuse, R26, R34 ;  /* 0x0000001a0f1a7223 */ /* 0x040fe40000000022 */
[C---:B------:R-:W-:Y:S02]  /*7810*/  FFMA R22, R15.reuse, R13, RZ ;  /* 0x0000000d0f167223 */ /* 0x040fe400000000ff */
[----:B------:R-:W-:-:S04]  /*7820*/  FFMA R26, R15, R26, R35 ;  /* 0x0000001a0f1a7223 */ /* 0x000fc80000000023 */
[----:B------:R-:W-:Y:S01]  /*7830*/  FFMA R13, R22, R26, R13 ;  /* 0x0000001a160d7223 */ /* 0x000fe2000000000d */
[----:B------:R-:W-:Y:S01]  /*7840*/  IMAD.MOV.U32 R22, RZ, RZ, 0x3f000000 ;  /* 0x3f000000ff167424 */ /* 0x000fe200078e00ff */
[----:B------:R-:W-:Y:S02]  /*7850*/  MOV R26, 0x2 ;  /* 0x00000002001a7802 */ /* 0x000fe40000000f00 */
        /* <DEDUP_REMOVED lines=12> */
[----:B------:R-:W-:Y:S02]  /*7920*/  FSEL R22, R22, RZ, P1 ;  /* 0x000000ff16167208 */ /* 0x000fe40000800000 */
        /* <DEDUP_REMOVED lines=9> */
[----:B------:R-:W-:-:S04]  /*79c0*/  FMUL R13, R13, R24 ;  /* 0x000000180d0d7220 */ /* 0x000fc80000400000 */
[----:B------:R-:W-:Y:S01]  /*79d0*/  FFMA R13, R22, R13, R22 ;  /* 0x0000000d160d7223 */ /* 0x000fe20000000016 */
[----:B------:R-:W-:-:S04]  /*79e0*/  IMAD.MOV.U32 R22, RZ, RZ, 0x3fd774eb ;  /* 0x3fd774ebff167424 */ /* 0x000fc800078e00ff */
[----:B------:R-:W-:-:S05]  /*79f0*/  FSEL R15, R13, -R13, P0 ;  /* 0x8000000d0d0f7208 */ /* 0x000fca0000000000 */
[----:B------:R-:W-:Y:S01]  /*7a00*/  @!P1 FFMA R13, R22, 0.93318945169448852539, R15 ;  /* 0x3f6ee581160d9823 */ /* 0x000fe2000000000f */
[----:B------:R-:W-:-:S03]  /*7a10*/  MOV R15, 0x400 ;  /* 0x00000400000f7802 */ /* 0x000fc60000000f00 */
[----:B------:R-:W-:Y:S02]  /*7a20*/  @P0 FADD R13, R13, R13 ;  /* 0x0000000d0d0d0221 */ /* 0x000fe40000000000 */
[----:B------:R-:W-:Y:S02]  /*7a30*/  VIADD R15, R15, 0x1680 ;  /* 0x000016800f0f7836 */ /* 0x000fe40000000000 */
[----:B------:R-:W0:Y:S03]  /*7a40*/  F2F.F64.F32 R22, R13 ;  /* 0x0000000d00167310 */ /* 0x000e260000201800 */
[----:B------:R-:W-:Y:S01]  /*7a50*/  LEA R15, R30, R15, 0x18 ;  /* 0x0000000f1e0f7211 */ /* 0x000fe200078ec0ff */
[----:B0-----:R-:W-:-:S10]  /*7a60*/  DMUL R22, R22, UR4 ;  /* 0x0000000416167c28 */ /* 0x001fd40008000000 */
[----:B------:R-:W0:Y:S08]  /*7a70*/  F2F.F32.F64 R22, R22 ;  /* 0x0000001600167310 */ /* 0x000e300000301000 */
[----:B0-----:R-:W0:Y:S02]  /*7a80*/  F2F.F64.F32 R24, R22 ;  /* 0x0000001600187310 */ /* 0x001e240000201800 */
[----:B0-----:R-:W-:-:S10]  /*7a90*/  DMUL R24, R24, 4 ;  /* 0x4010000018187828 */ /* 0x001fd40000000000 */
[----:B------:R-:W0:Y:S02]  /*7aa0*/  F2I.F64.FLOOR R24, R24 ;  /* 0x0000001800187311 */ /* 0x000e240000305100 */
[----:B0-----:R-:W-:-:S05]  /*7ab0*/  IMAD R13, R24, 0x4, R15 ;  /* 0x00000004180d7824 */ /* 0x001fca00078e020f */
[----:B------:R1:W-:Y:S02]  /*7ac0*/  ATOMS.ADD RZ, [R13], R26 ;  /* 0x0000001a0dff738c */ /* 0x0003e40000000000 */
.L_x_53:
[----:B------:R-:W-:Y:S05]  /*7ad0*/  BSYNC.RECONVERGENT B2 ;  /* 0x0000000000027941 */ /* 0x000fea0003800200 */
.L_x_51:
[----:B------:R-:W1:Y:S01]  /*7ae0*/  LDCU UR4, c[0x0][0x3a8] ;  /* 0x00007500ff0477ac */ /* 0x000e620008000800 */
[----:B------:R-:W-:Y:S02]  /*7af0*/  VIADD R9, R9, UR6 ;  /* 0x0000000609097c36 */ /* 0x000fe40008000000 */
[----:B-12---:R-:W-:-:S05]  /*7b00*/  IMAD.U32 R13, RZ, RZ, UR4 ;  /* 0x00000004ff0d7e24 */ /* 0x006fca000f8e00ff */
[----:B------:R-:W-:-:S13]  /*7b10*/  ISETP.GE.AND P0, PT, R9, R13, PT ;  /* 0x0000000d0900720c */ /* 0x000fda0003f06270 */
[----:B------:R-:W-:Y:S05]  /*7b20*/  @!P0 BRA `(.L_x_104) ;  /* 0xffffff8c004c8947 */ /* 0x000fea000383ffff */
.L_x_25:
[----:B------:R-:W-:Y:S05]  /*7b30*/  BSYNC.RECONVERGENT B0 ;  /* 0x0000000000007941 */ /* 0x000fea0003800200 */
.L_x_24:
[----:B------:R-:W-:-:S05]  /*7b40*/  VIADD R4, R4, 0x1 ;  /* 0x0000000104047836 */ /* 0x000fca0000000000 */
[----:B------:R-:W-:-:S13]  /*7b50*/  ISETP.NE.AND P0, PT, R4, R13, PT ;  /* 0x0000000d0400720c */ /* 0x000fda0003f05270 */
[----:B------:R-:W-:Y:S05]  /*7b60*/  @P0 BRA `(.L_x_105) ;  /* 0xffffff8800cc0947 */ /* 0x000fea000383ffff */
[----:B------:R-:W-:Y:S05]  /*7b70*/  BSYNC.RECONVERGENT B1 ;  /* 0x0000000000017941 */ /* 0x000fea0003800200 */
.L_x_23:
[----:B------:R-:W-:Y:S01]  /*7b80*/  BAR.SYNC.DEFER_BLOCKING 0x0 ;  /* 0x0000000000007b1d */ /* 0x000fe20000010000 */
[----:B------:R-:W-:-:S13]  /*7b90*/  ISETP.GT.U32.AND P0, PT, R0, 0x2cf, PT ;  /* 0x000002cf0000780c */ /* 0x000fda0003f04070 */
[----:B------:R-:W-:Y:S05]  /*7ba0*/  @P0 EXIT ;  /* 0x000000000000094d */ /* 0x000fea0003800000 */
[----:B0-----:R-:W0:Y:S01]  /*7bb0*/  I2F.U32.RP R8, UR10 ;  /* 0x0000000a00087d06 */ /* 0x001e220008209000 */
[----:B------:R-:W-:Y:S01]  /*7bc0*/  IADD3 R2, PT, PT, R0, UR10, RZ ;  /* 0x0000000a00027c10 */ /* 0x000fe2000fffe0ff */
[----:B------:R-:W-:Y:S01]  /*7bd0*/  BSSY.RECONVERGENT B0, `(.L_x_106) ;  /* 0x000003d000007945 */ /* 0x000fe20003800200 */
[----:B------:R-:W-:Y:S02]  /*7be0*/  ISETP.NE.U32.AND P2, PT, RZ, UR10, PT ;  /* 0x0000000aff007c0c */ /* 0x000fe4000bf45070 */
        /* <DEDUP_REMOVED lines=18> */
[----:B------:R-:W-:Y:S01]  /*7d10*/  @P1 VIADD R5, R5, 0x1 ;  /* 0x0000000105051836 */ /* 0x000fe20000000000 */
[----:B------:R-:W-:-:S05]  /*7d20*/  @!P2 LOP3.LUT R5, RZ, UR10, RZ, 0x33, !PT ;  /* 0x0000000aff05ac12 */ /* 0x000fca000f8e33ff */
[----:B------:R-:W-:-:S05]  /*7d30*/  IMAD.IADD R2, R6, 0x1, R5 ;  /* 0x0000000106027824 */ /* 0x000fca00078e0205 */
[C---:B------:R-:W-:Y:S02]  /*7d40*/  LOP3.LUT R4, R2.reuse, 0x3, RZ, 0xc0, !PT ;  /* 0x0000000302047812 */ /* 0x040fe400078ec0ff */
[----:B------:R-:W-:Y:S02]  /*7d50*/  ISETP.GE.U32.AND P1, PT, R2, 0x3, PT ;  /* 0x000000030200780c */ /* 0x000fe40003f26070 */
[----:B------:R-:W-:-:S13]  /*7d60*/  ISETP.NE.AND P0, PT, R4, 0x3, PT ;  /* 0x000000030400780c */ /* 0x000fda0003f05270 */
[----:B------:R-:W-:Y:S05]  /*7d70*/  @!P0 BRA `(.L_x_107) ;  /* 0x0000000000888947 */ /* 0x000fea0003800000 */
[----:B------:R-:W0:Y:S01]  /*7d80*/  S2R R13, SR_CgaCtaId ;  /* 0x00000000000d7919 */ /* 0x000e220000008800 */
[----:B------:R-:W1:Y:S01]  /*7d90*/  LDC.64 R8, c[0x0][0x3a0] ;  /* 0x0000e800ff087b82 */ /* 0x000e620000000a00 */
[----:B------:R-:W-:Y:S01]  /*7da0*/  MOV R10, 0x400 ;  /* 0x00000400000a7802 */ /* 0x000fe20000000f00 */
[----:B------:R-:W-:Y:S01]  /*7db0*/  IMAD R17, R3, 0x2d0, R0 ;  /* 0x000002d003117824 */ /* 0x000fe200078e0200 */
[----:B------:R-:W-:-:S03]  /*7dc0*/  IADD3 R2, PT, PT, R2, 0x1, RZ ;  /* 0x0000000102027810 */ /* 0x000fc60007ffe0ff */
[----:B------:R-:W-:Y:S01]  /*7dd0*/  VIADD R12, R10, 0xb40 ;  /* 0x00000b400a0c7836 */ /* 0x000fe20000000000 */
[----:B------:R-:W-:Y:S01]  /*7de0*/  LOP3.LUT R11, R2, 0x3, RZ, 0xc0, !PT ;  /* 0x00000003020b7812 */ /* 0x000fe200078ec0ff */
[----:B------:R-:W2:Y:S01]  /*7df0*/  LDC.64 R6, c[0x0][0x390] ;  /* 0x0000e400ff067b82 */ /* 0x000ea20000000a00 */
[----:B------:R-:W-:Y:S02]  /*7e00*/  VIADD R14, R10, 0x1680 ;  /* 0x000016800a0e7836 */ /* 0x000fe40000000000 */
[----:B------:R-:W-:Y:S02]  /*7e10*/  IMAD.SHL.U32 R2, R0, 0x4, RZ ;  /* 0x0000000400027824 */ /* 0x000fe400078e00ff */
[----:B------:R-:W-:Y:S02]  /*7e20*/  IMAD R0, R11, UR10, R0 ;  /* 0x0000000a0b007c24 */ /* 0x000fe4000f8e0200 */
[----:B------:R-:W-:Y:S01]  /*7e30*/  IMAD.MOV R16, RZ, RZ, -R11 ;  /* 0x000000ffff107224 */ /* 0x000fe200078e0a0b */
[----:B------:R-:W3:Y:S01]  /*7e40*/  LDC.64 R4, c[0x0][0x398] ;  /* 0x0000e600ff047b82 */ /* 0x000ee20000000a00 */
[----:B0-----:R-:W-:-:S02]  /*7e50*/  LEA R25, R13, R10, 0x18 ;  /* 0x0000000a0d197211 */ /* 0x001fc400078ec0ff */
[C---:B------:R-:W-:Y:S02]  /*7e60*/  LEA R27, R13.reuse, R12, 0x18 ;  /* 0x0000000c0d1b7211 */ /* 0x040fe400078ec0ff */
[----:B------:R-:W-:-:S07]  /*7e70*/  LEA R29, R13, R14, 0x18 ;  /* 0x0000000e0d1d7211 */ /* 0x000fce00078ec0ff */
.L_x_108:
[--C-:B------:R-:W-:Y:S01]  /*7e80*/  IMAD.IADD R18, R25, 0x1, R2.reuse ;  /* 0x0000000119127824 */ /* 0x100fe200078e0202 */
[----:B------:R-:W-:Y:S01]  /*7e90*/  IADD3 R22, PT, PT, R29, R2, RZ ;  /* 0x000000021d167210 */ /* 0x000fe20007ffe0ff */
[----:B------:R-:W-:Y:S01]  /*7ea0*/  IMAD.IADD R20, R27, 0x1, R2 ;  /* 0x000000011b147824 */ /* 0x000fe200078e0202 */
[----:B0-----:R-:W0:Y:S01]  /*7eb0*/  LDC R31, c[0x0][0x360] ;  /* 0x0000d800ff1f7b82 */ /* 0x001e220000000800 */
[C---:B--2---:R-:W-:Y:S01]  /*7ec0*/  IMAD.WIDE.U32 R10, R17.reuse, 0x4, R6 ;  /* 0x00000004110a7825 */ /* 0x044fe200078e0006 */
[----:B------:R-:W2:Y:S03]  /*7ed0*/  LDS R19, [R18] ;  /* 0x0000000012137984 */ /* 0x000ea60000000800 */
[C---:B---3--:R-:W-:Y:S01]  /*7ee0*/  IMAD.WIDE.U32 R12, R17.reuse, 0x4, R4 ;  /* 0x00000004110c7825 */ /* 0x048fe200078e0004 */
[----:B------:R-:W3:Y:S03]  /*7ef0*/  LDS R21, [R20] ;  /* 0x0000000014157984 */ /* 0x000ee60000000800 */
[----:B-1----:R-:W-:Y:S01]  /*7f00*/  IMAD.WIDE.U32 R14, R17, 0x4, R8 ;  /* 0x00000004110e7825 */ /* 0x002fe200078e0008 */
[----:B------:R-:W1:Y:S03]  /*7f10*/  LDS R23, [R22] ;  /* 0x0000000016177984 */ /* 0x000e660000000800 */
[----:B------:R-:W-:-:S02]  /*7f20*/  VIADD R16, R16, 0x1 ;  /* 0x0000000110107836 */ /* 0x000fc40000000000 */
[----:B------:R-:W-:-:S03]  /*7f30*/  VIADD R17, R17, UR10 ;  /* 0x0000000a11117c36 */ /* 0x000fc60008000000 */
[----:B------:R-:W-:Y:S01]  /*7f40*/  ISETP.NE.AND P0, PT, R16, RZ, PT ;  /* 0x000000ff1000720c */ /* 0x000fe20003f05270 */
[----:B0-----:R-:W-:Y:S01]  /*7f50*/  IMAD R2, R31, 0x4, R2 ;  /* 0x000000041f027824 */ /* 0x001fe200078e0202 */
[----:B--2---:R0:W-:Y:S04]  /*7f60*/  STG.E desc[UR8][R10.64], R19 ;  /* 0x000000130a007986 */ /* 0x0041e8000c101908 */
[----:B---3--:R0:W-:Y:S04]  /*7f70*/  STG.E desc[UR8][R12.64], R21 ;  /* 0x000000150c007986 */ /* 0x0081e8000c101908 */
[----:B-1----:R0:W-:Y:S03]  /*7f80*/  STG.E desc[UR8][R14.64], R23 ;  /* 0x000000170e007986 */ /* 0x0021e6000c101908 */
[----:B------:R-:W-:Y:S05]  /*7f90*/  @P0 BRA `(.L_x_108) ;  /* 0xfffffffc00b80947 */ /* 0x000fea000383ffff */
.L_x_107:
[----:B------:R-:W-:Y:S05]  /*7fa0*/  BSYNC.RECONVERGENT B0 ;  /* 0x0000000000007941 */ /* 0x000fea0003800200 */
.L_x_106:
[----:B------:R-:W-:Y:S05]  /*7fb0*/  @!P1 EXIT ;  /* 0x000000000000994d */ /* 0x000fea0003800000 */
[----:B------:R-:W1:Y:S01]  /*7fc0*/  S2UR UR6, SR_CgaCtaId ;  /* 0x00000000000679c3 */ /* 0x000e620000008800 */
[----:B------:R-:W-:Y:S01]  /*7fd0*/  UMOV UR4, 0x400 ;  /* 0x0000040000047882 */ /* 0x000fe20000000000 */
[----:B0-----:R-:W-:Y:S01]  /*7fe0*/  IMAD R10, R3, 0x2d0, R0 ;  /* 0x000002d0030a7824 */ /* 0x001fe200078e0200 */
[----:B------:R-:W-:Y:S01]  /*7ff0*/  UIADD3 UR5, UPT, UPT, UR4, 0x1680, URZ ;  /* 0x0000168004057890 */ /* 0x000fe2000fffe0ff */
[----:B------:R-:W-:Y:S01]  /*8000*/  BSSY.RECONVERGENT B0, `(.L_x_109) ;  /* 0x0000042000007945 */ /* 0x000fe20003800200 */
[----:B------:R-:W-:Y:S01]  /*8010*/  UIADD3 UR7, UPT, UPT, UR4, 0xb40, URZ ;  /* 0x00000b4004077890 */ /* 0x000fe2000fffe0ff */
[----:B------:R-:W-:Y:S02]  /*8020*/  IMAD.SHL.U32 R2, R0, 0x4, RZ ;  /* 0x0000000400027824 */ /* 0x000fe400078e00ff */
[----:B------:R-:W0:Y:S01]  /*8030*/  LDC R11, c[0x0][0x360] ;  /* 0x0000d800ff0b7b82 */ /* 0x000e220000000800 */
[----:B------:R-:W-:-:S07]  /*8040*/  VIADD R3, R10, UR10 ;  /* 0x0000000a0a037c36 */ /* 0x000fce0008000000 */
[----:B------:R-:W2:Y:S08]  /*8050*/  LDC.64 R4, c[0x0][0x3a0] ;  /* 0x0000e800ff047b82 */ /* 0x000eb00000000a00 */
[----:B------:R-:W3:Y:S01]  /*8060*/  LDC.64 R6, c[0x0][0x390] ;  /* 0x0000e400ff067b82 */ /* 0x000ee20000000a00 */
[----:B-1----:R-:W-:Y:S02]  /*8070*/  ULEA UR4, UR6, UR4, 0x18 ;  /* 0x0000000406047291 */ /* 0x002fe4000f8ec0ff */
[----:B------:R-:W-:-:S02]  /*8080*/  ULEA UR5, UR6, UR5, 0x18 ;  /* 0x0000000506057291 */ /* 0x000fc4000f8ec0ff */
[----:B------:R-:W-:Y:S02]  /*8090*/  ULEA UR7, UR6, UR7, 0x18 ;  /* 0x0000000706077291 */ /* 0x000fe4000f8ec0ff */
[----:B------:R-:W-:Y:S01]  /*80a0*/  ULEA UR16, UR10, UR4, 0x2 ;  /* 0x000000040a107291 */ /* 0x000fe2000f8e10ff */
[----:B------:R-:W1:Y:S01]  /*80b0*/  LDC.64 R8, c[0x0][0x398] ;  /* 0x0000e600ff087b82 */ /* 0x000e620000000a00 */
[C-C-:B0-----:R-:W-:Y:S01]  /*80c0*/  IMAD R13, R11.reuse, 0x2, R10.reuse ;  /* 0x000000020b0d7824 */ /* 0x141fe200078e020a */
[----:B------:R-:W-:Y:S01]  /*80d0*/  ULEA UR17, UR10, UR4, 0x3 ;  /* 0x000000040a117291 */ /* 0x000fe2000f8e18ff */
[----:B------:R-:W-:Y:S01]  /*80e0*/  IMAD R15, R11, 0x3, R10 ;  /* 0x000000030b0f7824 */ /* 0x000fe200078e020a */
[----:B------:R-:W-:Y:S02]  /*80f0*/  UIMAD UR18, UR10, 0xc, UR4 ;  /* 0x0000000c0a1278a4 */ /* 0x000fe4000f8e0204 */
[----:B------:R-:W-:Y:S02]  /*8100*/  ULEA UR6, UR10, UR5, 0x2 ;  /* 0x000000050a067291 */ /* 0x000fe4000f8e10ff */
[----:B------:R-:W-:-:S02]  /*8110*/  ULEA UR11, UR10, UR5, 0x3 ;  /* 0x000000050a0b7291 */ /* 0x000fc4000f8e18ff */
[----:B------:R-:W-:Y:S02]  /*8120*/  UIMAD UR12, UR10, 0xc, UR5 ;  /* 0x0000000c0a0c78a4 */ /* 0x000fe4000f8e0205 */
[----:B------:R-:W-:Y:S02]  /*8130*/  ULEA UR13, UR10, UR7, 0x2 ;  /* 0x000000070a0d7291 */ /* 0x000fe4000f8e10ff */
[----:B------:R-:W-:Y:S02]  /*8140*/  ULEA UR14, UR10, UR7, 0x3 ;  /* 0x000000070a0e7291 */ /* 0x000fe4000f8e18ff */
[----:B--2---:R-:W-:-:S12]  /*8150*/  UIMAD UR15, UR10, 0xc, UR7 ;  /* 0x0000000c0a0f78a4 */ /* 0x004fd8000f8e0207 */
.L_x_110:
[----:B0-----:R-:W0:Y:S01]  /*8160*/  LDS R19, [R2+UR4] ;  /* 0x0000000402137984 */ /* 0x001e220008000800 */
[C---:B---3--:R-:W-:Y:S01]  /*8170*/  IMAD.WIDE.U32 R20, R10.reuse, 0x4, R6 ;  /* 0x000000040a147825 */ /* 0x048fe200078e0006 */
[----:B------:R-:W-:Y:S02]  /*8180*/  LEA R0, R11, R0, 0x2 ;  /* 0x000000000b007211 */ /* 0x000fe400078e10ff */
[----:B------:R-:W2:Y:S01]  /*8190*/  LDS R35, [R2+UR7] ;  /* 0x0000000702237984 */ /* 0x000ea20008000800 */
[----:B-1----:R-:W-:Y:S01]  /*81a0*/  IMAD.WIDE.U32 R22, R10, 0x4, R8 ;  /* 0x000000040a167825 */ /* 0x002fe200078e0008 */
[----:B------:R-:W-:Y:S02]  /*81b0*/  ISETP.GE.U32.AND P0, PT, R0, 0x2d0, PT ;  /* 0x000002d00000780c */ /* 0x000fe40003f06070 */
[----:B------:R-:W1:Y:S01]  /*81c0*/  LDS R37, [R2+UR5] ;  /* 0x0000000502257984 */ /* 0x000e620008000800 */
[----:B------:R-:W-:-:S03]  /*81d0*/  IMAD.WIDE.U32 R24, R10, 0x4, R4 ;  /* 0x000000040a187825 */ /* 0x000fc600078e0004 */
[----:B------:R-:W3:Y:S01]  /*81e0*/  LDS R39, [R2+UR16] ;  /* 0x0000001002277984 */ /* 0x000ee20008000800 */
[----:B------:R-:W-:-:S03]  /*81f0*/  IMAD.WIDE.U32 R26, R3, 0x4, R6 ;  /* 0x00000004031a7825 */ /* 0x000fc600078e0006 */
[----:B------:R-:W4:Y:S01]  /*8200*/  LDS R41, [R2+UR13] ;  /* 0x0000000d02297984 */ /* 0x000f220008000800 */
[----:B------:R-:W-:-:S03]  /*8210*/  IMAD.WIDE.U32 R28, R3, 0x4, R8 ;  /* 0x00000004031c7825 */ /* 0x000fc600078e0008 */
[----:B------:R-:W5:Y:S01]  /*8220*/  LDS R43, [R2+UR6] ;  /* 0x00000006022b7984 */ /* 0x000f620008000800 */
[----:B------:R-:W-:-:S03]  /*8230*/  IMAD.WIDE.U32 R30, R3, 0x4, R4 ;  /* 0x00000004031e7825 */ /* 0x000fc600078e0004 */
[----:B------:R-:W5:Y:S01]  /*8240*/  LDS R45, [R2+UR17] ;  /* 0x00000011022d7984 */ /* 0x000f620008000800 */
[----:B------:R-:W-:-:S03]  /*8250*/  IMAD.WIDE.U32 R32, R13, 0x4, R6 ;  /* 0x000000040d207825 */ /* 0x000fc600078e0006 */
[----:B------:R-:W5:Y:S01]  /*8260*/  LDS R12, [R2+UR14] ;  /* 0x0000000e020c7984 */ /* 0x000f620008000800 */
[C---:B------:R-:W-:Y:S02]  /*8270*/  IMAD R3, R11.reuse, 0x4, R3 ;  /* 0x000000040b037824 */ /* 0x040fe400078e0203 */
[C---:B------:R-:W-:Y:S01]  /*8280*/  IMAD R10, R11.reuse, 0x4, R10 ;  /* 0x000000040b0a7824 */ /* 0x040fe200078e020a */
[----:B------:R-:W5:Y:S04]  /*8290*/  LDS R14, [R2+UR11] ;  /* 0x0000000b020e7984 */ /* 0x000f680008000800 */
[----:B------:R-:W5:Y:S04]  /*82a0*/  LDS R16, [R2+UR18] ;  /* 0x0000001202107984 */ /* 0x000f680008000800 */
[----:B------:R-:W5:Y:S04]  /*82b0*/  LDS R17, [R2+UR15] ;  /* 0x0000000f02117984 */ /* 0x000f680008000800 */
[----:B------:R1:W5:Y:S04]  /*82c0*/  LDS R18, [R2+UR12] ;  /* 0x0000000c02127984 */ /* 0x0003680008000800 */
[----:B0-----:R0:W-:Y:S04]  /*82d0*/  STG.E desc[UR8][R20.64], R19 ;  /* 0x0000001314007986 */ /* 0x0011e8000c101908 */
[----:B--2---:R2:W-:Y:S01]  /*82e0*/  STG.E desc[UR8][R22.64], R35 ;  /* 0x0000002316007986 */ /* 0x0045e2000c101908 */
[----:B-1----:R-:W-:-:S03]  /*82f0*/  IMAD R2, R11, 0x10, R2 ;  /* 0x000000100b027824 */ /* 0x002fc600078e0202 */
[----:B------:R1:W-:Y:S01]  /*8300*/  STG.E desc[UR8][R24.64], R37 ;  /* 0x0000002518007986 */ /* 0x0003e2000c101908 */
[----:B0-----:R-:W-:-:S03]  /*8310*/  IMAD.WIDE.U32 R20, R13, 0x4, R8 ;  /* 0x000000040d147825 */ /* 0x001fc600078e0008 */
[----:B---3--:R0:W-:Y:S01]  /*8320*/  STG.E desc[UR8][R26.64], R39 ;  /* 0x000000271a007986 */ /* 0x0081e2000c101908 */
[----:B--2---:R-:W-:-:S03]  /*8330*/  IMAD.WIDE.U32 R22, R13, 0x4, R4 ;  /* 0x000000040d167825 */ /* 0x004fc600078e0004 */
[----:B----4-:R0:W-:Y:S01]  /*8340*/  STG.E desc[UR8][R28.64], R41 ;  /* 0x000000291c007986 */ /* 0x0101e2000c101908 */
[----:B-1----:R-:W-:-:S03]  /*8350*/  IMAD.WIDE.U32 R24, R15, 0x4, R6 ;  /* 0x000000040f187825 */ /* 0x002fc600078e0006 */
[----:B-----5:R0:W-:Y:S01]  /*8360*/  STG.E desc[UR8][R30.64], R43 ;  /* 0x0000002b1e007986 */ /* 0x0201e2000c101908 */
[----:B------:R-:W-:-:S03]  /*8370*/  IMAD.WIDE.U32 R34, R15, 0x4, R8 ;  /* 0x000000040f227825 */ /* 0x000fc600078e0008 */
[----:B------:R0:W-:Y:S01]  /*8380*/  STG.E desc[UR8][R32.64], R45 ;  /* 0x0000002d20007986 */ /* 0x0001e2000c101908 */
[----:B------:R-:W-:-:S03]  /*8390*/  IMAD.WIDE.U32 R36, R15, 0x4, R4 ;  /* 0x000000040f247825 */ /* 0x000fc600078e0004 */
[----:B------:R0:W-:Y:S01]  /*83a0*/  STG.E desc[UR8][R20.64], R12 ;  /* 0x0000000c14007986 */ /* 0x0001e2000c101908 */
[----:B------:R-:W-:-:S03]  /*83b0*/  IMAD R13, R11, 0x4, R13 ;  /* 0x000000040b0d7824 */ /* 0x000fc600078e020d */
[----:B------:R0:W-:Y:S01]  /*83c0*/  STG.E desc[UR8][R22.64], R14 ;  /* 0x0000000e16007986 */ /* 0x0001e2000c101908 */
[----:B------:R-:W-:-:S03]  /*83d0*/  IMAD R15, R11, 0x4, R15 ;  /* 0x000000040b0f7824 */ /* 0x000fc600078e020f */
[----:B------:R0:W-:Y:S04]  /*83e0*/  STG.E desc[UR8][R24.64], R16 ;  /* 0x0000001018007986 */ /* 0x0001e8000c101908 */
[----:B------:R0:W-:Y:S04]  /*83f0*/  STG.E desc[UR8][R34.64], R17 ;  /* 0x0000001122007986 */ /* 0x0001e8000c101908 */
[----:B------:R0:W-:Y:S01]  /*8400*/  STG.E desc[UR8][R36.64], R18 ;  /* 0x0000001224007986 */ /* 0x0001e2000c101908 */
[----:B------:R-:W-:Y:S05]  /*8410*/  @!P0 BRA `(.L_x_110) ;  /* 0xfffffffc00508947 */ /* 0x000fea000383ffff */
[----:B------:R-:W-:Y:S05]  /*8420*/  BSYNC.RECONVERGENT B0 ;  /* 0x0000000000007941 */ /* 0x000fea0003800200 */
.L_x_109:
[----:B------:R-:W-:Y:S05]  /*8430*/  EXIT ;  /* 0x000000000000794d */ /* 0x000fea0003800000 */
.L_x_111:
        /* <DEDUP_REMOVED lines=12> */
.L_x_114:


//--------------------- .nv.global.init           --------------------------
	.section	.nv.global.init,"aw",@progbits
	.align	4
.nv.global.init:
	.type		__cudart_i2opi_f,@object
	.size		__cudart_i2opi_f,(.L_0 - __cudart_i2opi_f)
__cudart_i2opi_f:
        /*0000*/ 	.byte	0x41, 0x90, 0x43, 0x3c, 0x99, 0x95, 0x62, 0xdb, 0xc0, 0xdd, 0x34, 0xf5, 0xd1, 0x57, 0x27, 0xfc
        /*0010*/ 	.byte	0x29, 0x15, 0x44, 0x4e, 0x6e, 0x83, 0xf9, 0xa2
.L_0:


//--------------------- .nv.shared.reserved.0     --------------------------
	.section	.nv.shared.reserved.0,"aw",@nobits
	.weak		__nv_reservedSMEM_offset_0_alias
	.size		__nv_reservedSMEM_offset_0_alias, 0, 64
	.other		__nv_reservedSMEM_offset_0_alias,@"STO_CUDA_RESERVED_SHARED STV_DEFAULT"
__nv_reservedSMEM_offset_0_alias:
	.zero		0
	.zero		64


//--------------------- .nv.shared._Z18collect_histograms9GalaxySetS_PiS0_S0_i --------------------------
	.section	.nv.shared._Z18collect_histograms9GalaxySetS_PiS0_S0_i,"aw",@nobits
	.sectionflags	@""
	.align	4
.nv.shared._Z18collect_histograms9GalaxySetS_PiS0_S0_i:
	.zero		9664


//--------------------- .nv.constant0._Z19galaxy_distributionPiS_S_Pfi --------------------------
	.section	.nv.constant0._Z19galaxy_distributionPiS_S_Pfi,"a",@progbits
	.sectionflags	@""
	.align	4
.nv.constant0._Z19galaxy_distributionPiS_S_Pfi:
	.zero		932


//--------------------- .nv.constant0._Z18collect_histograms9GalaxySetS_PiS0_S0_i --------------------------
	.section	.nv.constant0._Z18collect_histograms9GalaxySetS_PiS0_S0_i,"a",@progbits
	.sectionflags	@""
	.align	4
.nv.constant0._Z18collect_histograms9GalaxySetS_PiS0_S0_i:
	.zero		940


//--------------------- SYMBOLS --------------------------

	.type		.nv.reservedSmem.offset0,@object
	.size		.nv.reservedSmem.offset0,0x4
	.type		.nv.reservedSmem.cap,@object
	.size		.nv.reservedSmem.cap,0x4
